//
// Generated by NVIDIA NVVM Compiler
//
// Compiler Build ID: CL-36424714
// Cuda compilation tools, release 13.0, V13.0.88
// Based on NVVM 20.0.0
//

.version 9.0
.target sm_100
.address_size 64

	// .globl	candidate1
// _ZZ10candidate1E18PaddedInput_shared has been demoted
// _ZZ10candidate1E13kernel_shared has been demoted

.visible .entry candidate1(
	.param .u64 .ptr .align 1 candidate1_param_0,
	.param .u64 .ptr .align 1 candidate1_param_1,
	.param .u64 .ptr .align 1 candidate1_param_2
)
.maxntid 896
{
	.reg .pred 	%p<67>;
	.reg .b16 	%rs<183>;
	.reg .b32 	%r<307>;
	.reg .b32 	%f<245>;
	.reg .b64 	%rd<140>;
	// demoted variable
	.shared .align 4 .b8 _ZZ10candidate1E18PaddedInput_shared[43392];
	// demoted variable
	.shared .align 4 .b8 _ZZ10candidate1E13kernel_shared[384];
	ld.param.u64 	%rd15, [candidate1_param_0];
	cvta.to.global.u64 	%rd18, %rd15;
	mov.u32 	%r27, %ctaid.x;
	mul.hi.u32 	%r28, %r27, -1840700269;
	shr.u32 	%r2, %r28, 4;
	mul.lo.s32 	%r29, %r2, 28;
	sub.s32 	%r30, %r27, %r29;
	shl.b32 	%r1, %r30, 2;
	mov.u32 	%r31, %tid.x;
	cvt.u16.u32 	%rs16, %r31;
	mul.hi.u16 	%rs17, %rs16, 387;
	shr.u16 	%rs18, %rs17, 1;
	mul.lo.s16 	%rs19, %rs18, 339;
	sub.s16 	%rs20, %rs16, %rs19;
	mul.hi.u16 	%rs21, %rs20, 18559;
	shr.u16 	%rs22, %rs21, 5;
	cvt.u32.u16 	%r32, %rs22;
	mul.hi.u16 	%rs23, %rs16, 580;
	mul.lo.s16 	%rs24, %rs23, 113;
	sub.s16 	%rs25, %rs16, %rs24;
	setp.eq.s16 	%p1, %rs25, 0;
	cvt.u32.u16 	%r33, %rs25;
	mul.lo.s32 	%r34, %r2, 401408;
	mul.lo.s16 	%rs26, %rs18, 12544;
	cvt.u32.u16 	%r35, %rs26;
	mul.lo.s32 	%r36, %r30, 448;
	add.s32 	%r37, %r34, %r36;
	add.s32 	%r38, %r37, -113;
	add.s32 	%r39, %r38, %r33;
	add.s32 	%r40, %r39, %r35;
	add.s16 	%rs27, %rs16, 218;
	mul.hi.u16 	%rs28, %rs27, 1547;
	shr.u16 	%rs29, %rs28, 3;
	mul.lo.s16 	%rs30, %rs29, 339;
	sub.s16 	%rs31, %rs27, %rs30;
	mul.hi.u16 	%rs32, %rs31, 580;
	cvt.u32.u16 	%r3, %rs32;
	add.s16 	%rs33, %rs16, 105;
	mul.hi.u16 	%rs34, %rs33, 580;
	mul.lo.s16 	%rs35, %rs34, 113;
	sub.s16 	%rs2, %rs33, %rs35;
	cvt.u32.u16 	%r41, %rs2;
	add.s16 	%rs36, %rs16, 896;
	mul.hi.u16 	%rs37, %rs36, 1547;
	shr.u16 	%rs38, %rs37, 3;
	mul.wide.u16 	%r42, %rs38, 12544;
	add.s32 	%r43, %r38, %r41;
	add.s32 	%r4, %r43, %r42;
	add.s16 	%rs39, %rs16, 97;
	mul.hi.u16 	%rs40, %rs39, 1547;
	shr.u16 	%rs41, %rs40, 3;
	mul.lo.s16 	%rs42, %rs41, 339;
	sub.s16 	%rs43, %rs39, %rs42;
	mul.hi.u16 	%rs44, %rs43, 580;
	cvt.u32.u16 	%r5, %rs44;
	mul.hi.u16 	%rs45, %rs39, 580;
	mul.lo.s16 	%rs46, %rs45, 113;
	sub.s16 	%rs3, %rs39, %rs46;
	cvt.u32.u16 	%r44, %rs3;
	add.s16 	%rs47, %rs16, 1792;
	mul.hi.u16 	%rs48, %rs47, 6187;
	shr.u16 	%rs49, %rs48, 5;
	mul.wide.u16 	%r45, %rs49, 12544;
	add.s32 	%r46, %r38, %r44;
	add.s32 	%r6, %r46, %r45;
	add.s16 	%rs50, %rs16, 315;
	mul.hi.u16 	%rs51, %rs50, 1547;
	shr.u16 	%rs52, %rs51, 3;
	mul.lo.s16 	%rs53, %rs52, 339;
	sub.s16 	%rs54, %rs50, %rs53;
	mul.hi.u16 	%rs55, %rs54, 580;
	cvt.u32.u16 	%r7, %rs55;
	add.s16 	%rs56, %rs16, 89;
	mul.hi.u16 	%rs57, %rs56, 580;
	mul.lo.s16 	%rs58, %rs57, 113;
	sub.s16 	%rs4, %rs56, %rs58;
	cvt.u32.u16 	%r47, %rs4;
	add.s16 	%rs59, %rs16, 2688;
	mul.hi.u16 	%rs60, %rs59, 6187;
	shr.u16 	%rs61, %rs60, 5;
	mul.wide.u16 	%r48, %rs61, 12544;
	add.s32 	%r49, %r38, %r47;
	add.s32 	%r8, %r49, %r48;
	add.s16 	%rs62, %rs16, 194;
	mul.hi.u16 	%rs63, %rs62, 1547;
	shr.u16 	%rs64, %rs63, 3;
	mul.lo.s16 	%rs65, %rs64, 339;
	sub.s16 	%rs66, %rs62, %rs65;
	mul.hi.u16 	%rs67, %rs66, 580;
	cvt.u32.u16 	%r9, %rs67;
	add.s16 	%rs68, %rs16, 81;
	mul.hi.u16 	%rs69, %rs68, 580;
	mul.lo.s16 	%rs70, %rs69, 113;
	sub.s16 	%rs5, %rs68, %rs70;
	cvt.u32.u16 	%r50, %rs5;
	add.s16 	%rs71, %rs16, 3584;
	mul.hi.u16 	%rs72, %rs71, 6187;
	shr.u16 	%rs73, %rs72, 5;
	mul.wide.u16 	%r51, %rs73, 12544;
	add.s32 	%r52, %r38, %r50;
	add.s32 	%r10, %r52, %r51;
	add.s16 	%rs74, %rs16, 73;
	mul.hi.u16 	%rs75, %rs74, 1547;
	shr.u16 	%rs76, %rs75, 3;
	mul.lo.s16 	%rs77, %rs76, 339;
	sub.s16 	%rs78, %rs74, %rs77;
	mul.hi.u16 	%rs79, %rs78, 580;
	cvt.u32.u16 	%r11, %rs79;
	mul.hi.u16 	%rs80, %rs74, 580;
	mul.lo.s16 	%rs81, %rs80, 113;
	sub.s16 	%rs6, %rs74, %rs81;
	cvt.u32.u16 	%r53, %rs6;
	add.s16 	%rs82, %rs16, 4480;
	mul.hi.u16 	%rs83, %rs82, 6187;
	shr.u16 	%rs84, %rs83, 5;
	mul.wide.u16 	%r54, %rs84, 12544;
	add.s32 	%r55, %r38, %r53;
	add.s32 	%r12, %r55, %r54;
	add.s16 	%rs85, %rs16, 291;
	mul.hi.u16 	%rs86, %rs85, 1547;
	shr.u16 	%rs87, %rs86, 3;
	mul.lo.s16 	%rs88, %rs87, 339;
	sub.s16 	%rs89, %rs85, %rs88;
	mul.hi.u16 	%rs90, %rs89, 580;
	cvt.u32.u16 	%r13, %rs90;
	add.s16 	%rs91, %rs16, 65;
	mul.hi.u16 	%rs92, %rs91, 580;
	mul.lo.s16 	%rs93, %rs92, 113;
	sub.s16 	%rs7, %rs91, %rs93;
	cvt.u32.u16 	%r56, %rs7;
	add.s16 	%rs94, %rs16, 5376;
	mul.hi.u16 	%rs95, %rs94, 6187;
	shr.u16 	%rs96, %rs95, 5;
	mul.wide.u16 	%r57, %rs96, 12544;
	add.s32 	%r58, %r38, %r56;
	add.s32 	%r14, %r58, %r57;
	add.s16 	%rs97, %rs16, 170;
	mul.hi.u16 	%rs98, %rs97, 1547;
	shr.u16 	%rs99, %rs98, 3;
	mul.lo.s16 	%rs100, %rs99, 339;
	sub.s16 	%rs101, %rs97, %rs100;
	mul.hi.u16 	%rs102, %rs101, 580;
	cvt.u32.u16 	%r15, %rs102;
	add.s16 	%rs103, %rs16, 57;
	mul.hi.u16 	%rs104, %rs103, 580;
	mul.lo.s16 	%rs105, %rs104, 113;
	sub.s16 	%rs8, %rs103, %rs105;
	cvt.u32.u16 	%r59, %rs8;
	add.s16 	%rs106, %rs16, 6272;
	mul.hi.u16 	%rs107, %rs106, 6187;
	shr.u16 	%rs108, %rs107, 5;
	mul.wide.u16 	%r60, %rs108, 12544;
	add.s32 	%r61, %r38, %r59;
	add.s32 	%r16, %r61, %r60;
	add.s16 	%rs109, %rs16, 49;
	mul.hi.u16 	%rs110, %rs109, 1547;
	shr.u16 	%rs111, %rs110, 3;
	mul.lo.s16 	%rs112, %rs111, 339;
	sub.s16 	%rs113, %rs109, %rs112;
	mul.hi.u16 	%rs114, %rs113, 580;
	cvt.u32.u16 	%r17, %rs114;
	mul.hi.u16 	%rs115, %rs109, 580;
	mul.lo.s16 	%rs116, %rs115, 113;
	sub.s16 	%rs9, %rs109, %rs116;
	cvt.u32.u16 	%r62, %rs9;
	or.b16  	%rs117, %rs16, 7168;
	mul.hi.u16 	%rs118, %rs117, 6187;
	shr.u16 	%rs119, %rs118, 5;
	mul.wide.u16 	%r63, %rs119, 12544;
	add.s32 	%r64, %r38, %r62;
	add.s32 	%r18, %r64, %r63;
	add.s16 	%rs120, %rs16, 267;
	mul.hi.u16 	%rs121, %rs120, 1547;
	shr.u16 	%rs122, %rs121, 3;
	mul.lo.s16 	%rs123, %rs122, 339;
	sub.s16 	%rs124, %rs120, %rs123;
	mul.hi.u16 	%rs125, %rs124, 580;
	cvt.u32.u16 	%r19, %rs125;
	add.s16 	%rs126, %rs16, 41;
	mul.hi.u16 	%rs127, %rs126, 580;
	mul.lo.s16 	%rs128, %rs127, 113;
	sub.s16 	%rs10, %rs126, %rs128;
	cvt.u32.u16 	%r65, %rs10;
	add.s16 	%rs129, %rs16, 8064;
	mul.hi.u16 	%rs130, %rs129, 12373;
	shr.u16 	%rs131, %rs130, 6;
	mul.wide.u16 	%r66, %rs131, 12544;
	add.s32 	%r67, %r38, %r65;
	add.s32 	%r20, %r67, %r66;
	add.s16 	%rs132, %rs16, 146;
	mul.hi.u16 	%rs133, %rs132, 1547;
	shr.u16 	%rs134, %rs133, 3;
	mul.lo.s16 	%rs135, %rs134, 339;
	sub.s16 	%rs136, %rs132, %rs135;
	mul.hi.u16 	%rs137, %rs136, 580;
	cvt.u32.u16 	%r21, %rs137;
	add.s16 	%rs138, %rs16, 33;
	mul.hi.u16 	%rs139, %rs138, 580;
	mul.lo.s16 	%rs140, %rs139, 113;
	sub.s16 	%rs11, %rs138, %rs140;
	cvt.u32.u16 	%r68, %rs11;
	add.s16 	%rs141, %rs16, 8960;
	mul.hi.u16 	%rs142, %rs141, 12373;
	shr.u16 	%rs143, %rs142, 6;
	mul.wide.u16 	%r69, %rs143, 12544;
	add.s32 	%r70, %r38, %r68;
	add.s32 	%r22, %r70, %r69;
	add.s16 	%rs144, %rs16, 25;
	mul.hi.u16 	%rs145, %rs144, 1547;
	shr.u16 	%rs146, %rs145, 3;
	mul.lo.s16 	%rs147, %rs146, 339;
	sub.s16 	%rs148, %rs144, %rs147;
	mul.hi.u16 	%rs149, %rs148, 580;
	cvt.u32.u16 	%r23, %rs149;
	mul.hi.u16 	%rs150, %rs144, 580;
	mul.lo.s16 	%rs151, %rs150, 113;
	sub.s16 	%rs12, %rs144, %rs151;
	cvt.u32.u16 	%r71, %rs12;
	add.s16 	%rs152, %rs16, 9856;
	mul.hi.u16 	%rs153, %rs152, 12373;
	shr.u16 	%rs154, %rs153, 6;
	mul.wide.u16 	%r72, %rs154, 12544;
	add.s32 	%r73, %r38, %r71;
	add.s32 	%r24, %r73, %r72;
	add.s16 	%rs155, %rs16, 10752;
	mul.hi.u16 	%rs156, %rs155, 12373;
	shr.u16 	%rs157, %rs156, 6;
	mul.wide.u16 	%r74, %rs157, 12544;
	add.s16 	%rs158, %rs16, 243;
	mul.hi.u16 	%rs159, %rs158, 580;
	mul.lo.s16 	%rs160, %rs159, 112;
	cvt.u32.u16 	%r75, %rs160;
	or.b32  	%r76, %r31, %r34;
	add.s32 	%r77, %r76, %r36;
	add.s32 	%r78, %r77, %r74;
	add.s32 	%r79, %r78, %r75;
	add.s32 	%r25, %r79, -96;
	mul.hi.u16 	%rs13, %rs16, 1171;
	mul.lo.s16 	%rs161, %rs13, 56;
	sub.s16 	%rs14, %rs16, %rs161;
	mul.hi.u16 	%rs162, %rs16, 2341;
	mul.lo.s16 	%rs163, %rs162, 28;
	sub.s16 	%rs15, %rs16, %rs163;
	bar.sync 	0;
	or.b32  	%r80, %r1, %r32;
	setp.eq.s32 	%p2, %r80, 0;
	or.pred  	%p3, %p2, %p1;
	mul.wide.u16 	%r81, %rs22, 112;
	add.s32 	%r82, %r40, %r81;
	mul.wide.s32 	%rd19, %r82, 4;
	add.s64 	%rd1, %rd18, %rd19;
	mov.f32 	%f209, 0f00000000;
	@%p3 bra 	$L__BB0_2;
	ld.global.nc.f32 	%f209, [%rd1];
$L__BB0_2:
	setp.eq.s16 	%p4, %rs2, 0;
	mov.u32 	%r83, %tid.x;
	shl.b32 	%r84, %r83, 2;
	mov.u32 	%r85, _ZZ10candidate1E18PaddedInput_shared;
	add.s32 	%r86, %r85, %r84;
	st.shared.f32 	[%r86], %f209;
	or.b32  	%r87, %r1, %r3;
	setp.eq.s32 	%p5, %r87, 0;
	or.pred  	%p6, %p5, %p4;
	mov.f32 	%f210, 0f00000000;
	@%p6 bra 	$L__BB0_4;
	ld.param.u64 	%rd115, [candidate1_param_0];
	mad.lo.s32 	%r88, %r3, 112, %r4;
	cvta.to.global.u64 	%rd20, %rd115;
	mul.wide.u32 	%rd21, %r88, 4;
	add.s64 	%rd22, %rd20, %rd21;
	ld.global.nc.f32 	%f210, [%rd22];
$L__BB0_4:
	setp.eq.s16 	%p7, %rs3, 0;
	mov.u32 	%r89, %tid.x;
	shl.b32 	%r90, %r89, 2;
	mov.u32 	%r91, _ZZ10candidate1E18PaddedInput_shared;
	add.s32 	%r92, %r91, %r90;
	st.shared.f32 	[%r92+3584], %f210;
	or.b32  	%r93, %r1, %r5;
	setp.eq.s32 	%p8, %r93, 0;
	or.pred  	%p9, %p8, %p7;
	mov.f32 	%f211, 0f00000000;
	@%p9 bra 	$L__BB0_6;
	ld.param.u64 	%rd116, [candidate1_param_0];
	mad.lo.s32 	%r94, %r5, 112, %r6;
	cvta.to.global.u64 	%rd23, %rd116;
	mul.wide.u32 	%rd24, %r94, 4;
	add.s64 	%rd25, %rd23, %rd24;
	ld.global.nc.f32 	%f211, [%rd25];
$L__BB0_6:
	setp.eq.s16 	%p10, %rs4, 0;
	mov.u32 	%r95, %tid.x;
	shl.b32 	%r96, %r95, 2;
	mov.u32 	%r97, _ZZ10candidate1E18PaddedInput_shared;
	add.s32 	%r98, %r97, %r96;
	st.shared.f32 	[%r98+7168], %f211;
	or.b32  	%r99, %r1, %r7;
	setp.eq.s32 	%p11, %r99, 0;
	or.pred  	%p12, %p11, %p10;
	mov.f32 	%f212, 0f00000000;
	@%p12 bra 	$L__BB0_8;
	ld.param.u64 	%rd117, [candidate1_param_0];
	mad.lo.s32 	%r100, %r7, 112, %r8;
	cvta.to.global.u64 	%rd26, %rd117;
	mul.wide.u32 	%rd27, %r100, 4;
	add.s64 	%rd28, %rd26, %rd27;
	ld.global.nc.f32 	%f212, [%rd28];
$L__BB0_8:
	setp.eq.s16 	%p13, %rs5, 0;
	mov.u32 	%r101, %tid.x;
	shl.b32 	%r102, %r101, 2;
	mov.u32 	%r103, _ZZ10candidate1E18PaddedInput_shared;
	add.s32 	%r104, %r103, %r102;
	st.shared.f32 	[%r104+10752], %f212;
	or.b32  	%r105, %r1, %r9;
	setp.eq.s32 	%p14, %r105, 0;
	or.pred  	%p15, %p14, %p13;
	mov.f32 	%f213, 0f00000000;
	@%p15 bra 	$L__BB0_10;
	ld.param.u64 	%rd118, [candidate1_param_0];
	mad.lo.s32 	%r106, %r9, 112, %r10;
	cvta.to.global.u64 	%rd29, %rd118;
	mul.wide.u32 	%rd30, %r106, 4;
	add.s64 	%rd31, %rd29, %rd30;
	ld.global.nc.f32 	%f213, [%rd31];
$L__BB0_10:
	setp.eq.s16 	%p16, %rs6, 0;
	mov.u32 	%r107, %tid.x;
	shl.b32 	%r108, %r107, 2;
	mov.u32 	%r109, _ZZ10candidate1E18PaddedInput_shared;
	add.s32 	%r110, %r109, %r108;
	st.shared.f32 	[%r110+14336], %f213;
	or.b32  	%r111, %r1, %r11;
	setp.eq.s32 	%p17, %r111, 0;
	or.pred  	%p18, %p17, %p16;
	mov.f32 	%f214, 0f00000000;
	@%p18 bra 	$L__BB0_12;
	ld.param.u64 	%rd119, [candidate1_param_0];
	mad.lo.s32 	%r112, %r11, 112, %r12;
	cvta.to.global.u64 	%rd32, %rd119;
	mul.wide.u32 	%rd33, %r112, 4;
	add.s64 	%rd34, %rd32, %rd33;
	ld.global.nc.f32 	%f214, [%rd34];
$L__BB0_12:
	setp.eq.s16 	%p19, %rs7, 0;
	mov.u32 	%r113, %tid.x;
	shl.b32 	%r114, %r113, 2;
	mov.u32 	%r115, _ZZ10candidate1E18PaddedInput_shared;
	add.s32 	%r116, %r115, %r114;
	st.shared.f32 	[%r116+17920], %f214;
	or.b32  	%r117, %r1, %r13;
	setp.eq.s32 	%p20, %r117, 0;
	or.pred  	%p21, %p20, %p19;
	mov.f32 	%f215, 0f00000000;
	@%p21 bra 	$L__BB0_14;
	ld.param.u64 	%rd120, [candidate1_param_0];
	mad.lo.s32 	%r118, %r13, 112, %r14;
	cvta.to.global.u64 	%rd35, %rd120;
	mul.wide.u32 	%rd36, %r118, 4;
	add.s64 	%rd37, %rd35, %rd36;
	ld.global.nc.f32 	%f215, [%rd37];
$L__BB0_14:
	setp.eq.s16 	%p22, %rs8, 0;
	mov.u32 	%r119, %tid.x;
	shl.b32 	%r120, %r119, 2;
	mov.u32 	%r121, _ZZ10candidate1E18PaddedInput_shared;
	add.s32 	%r122, %r121, %r120;
	st.shared.f32 	[%r122+21504], %f215;
	or.b32  	%r123, %r1, %r15;
	setp.eq.s32 	%p23, %r123, 0;
	or.pred  	%p24, %p23, %p22;
	mov.f32 	%f216, 0f00000000;
	@%p24 bra 	$L__BB0_16;
	ld.param.u64 	%rd121, [candidate1_param_0];
	mad.lo.s32 	%r124, %r15, 112, %r16;
	cvta.to.global.u64 	%rd38, %rd121;
	mul.wide.u32 	%rd39, %r124, 4;
	add.s64 	%rd40, %rd38, %rd39;
	ld.global.nc.f32 	%f216, [%rd40];
$L__BB0_16:
	setp.eq.s16 	%p25, %rs9, 0;
	mov.u32 	%r125, %tid.x;
	shl.b32 	%r126, %r125, 2;
	mov.u32 	%r127, _ZZ10candidate1E18PaddedInput_shared;
	add.s32 	%r128, %r127, %r126;
	st.shared.f32 	[%r128+25088], %f216;
	or.b32  	%r129, %r1, %r17;
	setp.eq.s32 	%p26, %r129, 0;
	or.pred  	%p27, %p26, %p25;
	mov.f32 	%f217, 0f00000000;
	@%p27 bra 	$L__BB0_18;
	ld.param.u64 	%rd122, [candidate1_param_0];
	mad.lo.s32 	%r130, %r17, 112, %r18;
	cvta.to.global.u64 	%rd41, %rd122;
	mul.wide.u32 	%rd42, %r130, 4;
	add.s64 	%rd43, %rd41, %rd42;
	ld.global.nc.f32 	%f217, [%rd43];
$L__BB0_18:
	setp.eq.s16 	%p28, %rs10, 0;
	mov.u32 	%r131, %tid.x;
	shl.b32 	%r132, %r131, 2;
	mov.u32 	%r133, _ZZ10candidate1E18PaddedInput_shared;
	add.s32 	%r134, %r133, %r132;
	st.shared.f32 	[%r134+28672], %f217;
	or.b32  	%r135, %r1, %r19;
	setp.eq.s32 	%p29, %r135, 0;
	or.pred  	%p30, %p29, %p28;
	mov.f32 	%f218, 0f00000000;
	@%p30 bra 	$L__BB0_20;
	ld.param.u64 	%rd123, [candidate1_param_0];
	mad.lo.s32 	%r136, %r19, 112, %r20;
	cvta.to.global.u64 	%rd44, %rd123;
	mul.wide.u32 	%rd45, %r136, 4;
	add.s64 	%rd46, %rd44, %rd45;
	ld.global.nc.f32 	%f218, [%rd46];
$L__BB0_20:
	setp.eq.s16 	%p31, %rs11, 0;
	mov.u32 	%r137, %tid.x;
	shl.b32 	%r138, %r137, 2;
	mov.u32 	%r139, _ZZ10candidate1E18PaddedInput_shared;
	add.s32 	%r140, %r139, %r138;
	st.shared.f32 	[%r140+32256], %f218;
	or.b32  	%r141, %r1, %r21;
	setp.eq.s32 	%p32, %r141, 0;
	or.pred  	%p33, %p32, %p31;
	mov.f32 	%f219, 0f00000000;
	@%p33 bra 	$L__BB0_22;
	ld.param.u64 	%rd124, [candidate1_param_0];
	mad.lo.s32 	%r142, %r21, 112, %r22;
	cvta.to.global.u64 	%rd47, %rd124;
	mul.wide.u32 	%rd48, %r142, 4;
	add.s64 	%rd49, %rd47, %rd48;
	ld.global.nc.f32 	%f219, [%rd49];
$L__BB0_22:
	setp.eq.s16 	%p34, %rs12, 0;
	mov.u32 	%r143, %tid.x;
	shl.b32 	%r144, %r143, 2;
	mov.u32 	%r145, _ZZ10candidate1E18PaddedInput_shared;
	add.s32 	%r146, %r145, %r144;
	st.shared.f32 	[%r146+35840], %f219;
	or.b32  	%r147, %r1, %r23;
	setp.eq.s32 	%p35, %r147, 0;
	or.pred  	%p36, %p35, %p34;
	mov.f32 	%f220, 0f00000000;
	@%p36 bra 	$L__BB0_24;
	ld.param.u64 	%rd125, [candidate1_param_0];
	mad.lo.s32 	%r148, %r23, 112, %r24;
	cvta.to.global.u64 	%rd50, %rd125;
	mul.wide.u32 	%rd51, %r148, 4;
	add.s64 	%rd52, %rd50, %rd51;
	ld.global.nc.f32 	%f220, [%rd52];
$L__BB0_24:
	ld.param.u64 	%rd138, [candidate1_param_1];
	ld.param.u64 	%rd126, [candidate1_param_0];
	mov.u32 	%r149, %tid.x;
	setp.gt.u32 	%p37, %r149, 95;
	shl.b32 	%r150, %r149, 2;
	mov.u32 	%r151, _ZZ10candidate1E18PaddedInput_shared;
	add.s32 	%r152, %r151, %r150;
	st.shared.f32 	[%r152+39424], %f220;
	cvta.to.global.u64 	%rd53, %rd126;
	mul.wide.u32 	%rd54, %r25, 4;
	add.s64 	%rd2, %rd53, %rd54;
	cvt.u16.u32 	%rs175, %r149;
	mul.lo.s16 	%rs176, %rs175, 171;
	shr.u16 	%rs177, %rs176, 9;
	mul.lo.s16 	%rs178, %rs177, 3;
	sub.s16 	%rs179, %rs175, %rs178;
	cvt.u32.u16 	%r153, %rs179;
	and.b32  	%r154, %r153, 255;
	mad.lo.s32 	%r155, %r2, 288, %r154;
	mul.wide.u16 	%r156, %rs177, 9;
	add.s32 	%r157, %r155, %r156;
	cvta.to.global.u64 	%rd55, %rd138;
	mul.wide.u32 	%rd56, %r157, 4;
	add.s64 	%rd3, %rd55, %rd56;
	@%p37 bra 	$L__BB0_26;
	ld.global.nc.f32 	%f93, [%rd2];
	mov.u32 	%r158, %tid.x;
	shl.b32 	%r159, %r158, 2;
	mov.u32 	%r160, _ZZ10candidate1E18PaddedInput_shared;
	add.s32 	%r161, %r160, %r159;
	st.shared.f32 	[%r161+43008], %f93;
	ld.global.nc.f32 	%f94, [%rd3];
	mov.u32 	%r162, _ZZ10candidate1E13kernel_shared;
	add.s32 	%r163, %r162, %r159;
	st.shared.f32 	[%r163], %f94;
$L__BB0_26:
	shl.b16 	%rs180, %rs15, 1;
	cvt.u32.u16 	%r164, %rs180;
	setp.gt.u16 	%p38, %rs14, 27;
	selp.b32 	%r165, 226, 0, %p38;
	mul.wide.u16 	%r166, %rs13, 339;
	add.s32 	%r167, %r166, %r165;
	add.s32 	%r168, %r167, %r164;
	shl.b32 	%r169, %r168, 2;
	mov.u32 	%r170, _ZZ10candidate1E18PaddedInput_shared;
	add.s32 	%r171, %r170, %r169;
	mul.wide.u16 	%r172, %rs13, 12;
	mov.u32 	%r173, _ZZ10candidate1E13kernel_shared;
	add.s32 	%r174, %r173, %r172;
	bar.sync 	0;
	ld.shared.f32 	%f96, [%r171];
	ld.shared.f32 	%f97, [%r174];
	fma.rn.f32 	%f98, %f96, %f97, 0f00000000;
	ld.shared.f32 	%f99, [%r171+224];
	fma.rn.f32 	%f100, %f97, %f99, 0f00000000;
	ld.shared.f32 	%f101, [%r171+21696];
	ld.shared.f32 	%f102, [%r174+192];
	fma.rn.f32 	%f103, %f101, %f102, 0f00000000;
	ld.shared.f32 	%f104, [%r171+21920];
	fma.rn.f32 	%f105, %f102, %f104, 0f00000000;
	ld.shared.f32 	%f106, [%r171+4];
	ld.shared.f32 	%f107, [%r174+4];
	fma.rn.f32 	%f108, %f106, %f107, %f98;
	ld.shared.f32 	%f109, [%r171+228];
	fma.rn.f32 	%f110, %f107, %f109, %f100;
	ld.shared.f32 	%f111, [%r171+21700];
	ld.shared.f32 	%f112, [%r174+196];
	fma.rn.f32 	%f113, %f111, %f112, %f103;
	ld.shared.f32 	%f114, [%r171+21924];
	fma.rn.f32 	%f115, %f112, %f114, %f105;
	ld.shared.f32 	%f116, [%r171+8];
	ld.shared.f32 	%f117, [%r174+8];
	fma.rn.f32 	%f25, %f116, %f117, %f108;
	ld.shared.f32 	%f118, [%r171+232];
	fma.rn.f32 	%f26, %f117, %f118, %f110;
	ld.shared.f32 	%f119, [%r171+21704];
	ld.shared.f32 	%f120, [%r174+200];
	fma.rn.f32 	%f27, %f119, %f120, %f113;
	ld.shared.f32 	%f121, [%r171+21928];
	fma.rn.f32 	%f28, %f120, %f121, %f115;
	bar.sync 	0;
	mov.f32 	%f221, 0f00000000;
	@%p1 bra 	$L__BB0_28;
	ld.global.nc.f32 	%f221, [%rd1+448];
$L__BB0_28:
	ld.param.u64 	%rd127, [candidate1_param_0];
	mov.u32 	%r175, %tid.x;
	shl.b32 	%r176, %r175, 2;
	mov.u32 	%r177, _ZZ10candidate1E18PaddedInput_shared;
	add.s32 	%r178, %r177, %r176;
	st.shared.f32 	[%r178], %f221;
	mul.lo.s32 	%r179, %r3, 112;
	cvt.u64.u32 	%rd57, %r179;
	cvt.u64.u32 	%rd58, %r4;
	add.s64 	%rd59, %rd58, %rd57;
	cvta.to.global.u64 	%rd60, %rd127;
	shl.b64 	%rd61, %rd59, 2;
	add.s64 	%rd4, %rd60, %rd61;
	mov.f32 	%f222, 0f00000000;
	@%p4 bra 	$L__BB0_30;
	ld.global.nc.f32 	%f222, [%rd4+448];
$L__BB0_30:
	ld.param.u64 	%rd128, [candidate1_param_0];
	mov.u32 	%r180, %tid.x;
	shl.b32 	%r181, %r180, 2;
	mov.u32 	%r182, _ZZ10candidate1E18PaddedInput_shared;
	add.s32 	%r183, %r182, %r181;
	st.shared.f32 	[%r183+3584], %f222;
	mul.lo.s32 	%r184, %r5, 112;
	cvt.u64.u32 	%rd62, %r184;
	cvt.u64.u32 	%rd63, %r6;
	add.s64 	%rd64, %rd63, %rd62;
	cvta.to.global.u64 	%rd65, %rd128;
	shl.b64 	%rd66, %rd64, 2;
	add.s64 	%rd5, %rd65, %rd66;
	mov.f32 	%f223, 0f00000000;
	@%p7 bra 	$L__BB0_32;
	ld.global.nc.f32 	%f223, [%rd5+448];
$L__BB0_32:
	ld.param.u64 	%rd129, [candidate1_param_0];
	mov.u32 	%r185, %tid.x;
	shl.b32 	%r186, %r185, 2;
	mov.u32 	%r187, _ZZ10candidate1E18PaddedInput_shared;
	add.s32 	%r188, %r187, %r186;
	st.shared.f32 	[%r188+7168], %f223;
	mul.lo.s32 	%r189, %r7, 112;
	cvt.u64.u32 	%rd67, %r189;
	cvt.u64.u32 	%rd68, %r8;
	add.s64 	%rd69, %rd68, %rd67;
	cvta.to.global.u64 	%rd70, %rd129;
	shl.b64 	%rd71, %rd69, 2;
	add.s64 	%rd6, %rd70, %rd71;
	mov.f32 	%f224, 0f00000000;
	@%p10 bra 	$L__BB0_34;
	ld.global.nc.f32 	%f224, [%rd6+448];
$L__BB0_34:
	ld.param.u64 	%rd130, [candidate1_param_0];
	setp.eq.s16 	%p43, %rs5, 0;
	mov.u32 	%r190, %tid.x;
	shl.b32 	%r191, %r190, 2;
	mov.u32 	%r192, _ZZ10candidate1E18PaddedInput_shared;
	add.s32 	%r193, %r192, %r191;
	st.shared.f32 	[%r193+10752], %f224;
	mul.lo.s32 	%r194, %r9, 112;
	cvt.u64.u32 	%rd72, %r194;
	cvt.u64.u32 	%rd73, %r10;
	add.s64 	%rd74, %rd73, %rd72;
	cvta.to.global.u64 	%rd75, %rd130;
	shl.b64 	%rd76, %rd74, 2;
	add.s64 	%rd7, %rd75, %rd76;
	mov.f32 	%f225, 0f00000000;
	@%p43 bra 	$L__BB0_36;
	ld.global.nc.f32 	%f225, [%rd7+448];
$L__BB0_36:
	ld.param.u64 	%rd131, [candidate1_param_0];
	setp.eq.s16 	%p44, %rs6, 0;
	mov.u32 	%r195, %tid.x;
	shl.b32 	%r196, %r195, 2;
	mov.u32 	%r197, _ZZ10candidate1E18PaddedInput_shared;
	add.s32 	%r198, %r197, %r196;
	st.shared.f32 	[%r198+14336], %f225;
	mul.lo.s32 	%r199, %r11, 112;
	cvt.u64.u32 	%rd77, %r199;
	cvt.u64.u32 	%rd78, %r12;
	add.s64 	%rd79, %rd78, %rd77;
	cvta.to.global.u64 	%rd80, %rd131;
	shl.b64 	%rd81, %rd79, 2;
	add.s64 	%rd8, %rd80, %rd81;
	mov.f32 	%f226, 0f00000000;
	@%p44 bra 	$L__BB0_38;
	ld.global.nc.f32 	%f226, [%rd8+448];
$L__BB0_38:
	ld.param.u64 	%rd132, [candidate1_param_0];
	setp.eq.s16 	%p45, %rs7, 0;
	mov.u32 	%r200, %tid.x;
	shl.b32 	%r201, %r200, 2;
	mov.u32 	%r202, _ZZ10candidate1E18PaddedInput_shared;
	add.s32 	%r203, %r202, %r201;
	st.shared.f32 	[%r203+17920], %f226;
	mul.lo.s32 	%r204, %r13, 112;
	cvt.u64.u32 	%rd82, %r204;
	cvt.u64.u32 	%rd83, %r14;
	add.s64 	%rd84, %rd83, %rd82;
	cvta.to.global.u64 	%rd85, %rd132;
	shl.b64 	%rd86, %rd84, 2;
	add.s64 	%rd9, %rd85, %rd86;
	mov.f32 	%f227, 0f00000000;
	@%p45 bra 	$L__BB0_40;
	ld.global.nc.f32 	%f227, [%rd9+448];
$L__BB0_40:
	ld.param.u64 	%rd133, [candidate1_param_0];
	setp.eq.s16 	%p46, %rs8, 0;
	mov.u32 	%r205, %tid.x;
	shl.b32 	%r206, %r205, 2;
	mov.u32 	%r207, _ZZ10candidate1E18PaddedInput_shared;
	add.s32 	%r208, %r207, %r206;
	st.shared.f32 	[%r208+21504], %f227;
	mul.lo.s32 	%r209, %r15, 112;
	cvt.u64.u32 	%rd87, %r209;
	cvt.u64.u32 	%rd88, %r16;
	add.s64 	%rd89, %rd88, %rd87;
	cvta.to.global.u64 	%rd90, %rd133;
	shl.b64 	%rd91, %rd89, 2;
	add.s64 	%rd10, %rd90, %rd91;
	mov.f32 	%f228, 0f00000000;
	@%p46 bra 	$L__BB0_42;
	ld.global.nc.f32 	%f228, [%rd10+448];
$L__BB0_42:
	ld.param.u64 	%rd134, [candidate1_param_0];
	setp.eq.s16 	%p47, %rs9, 0;
	mov.u32 	%r210, %tid.x;
	shl.b32 	%r211, %r210, 2;
	mov.u32 	%r212, _ZZ10candidate1E18PaddedInput_shared;
	add.s32 	%r213, %r212, %r211;
	st.shared.f32 	[%r213+25088], %f228;
	mul.lo.s32 	%r214, %r17, 112;
	cvt.u64.u32 	%rd92, %r214;
	cvt.u64.u32 	%rd93, %r18;
	add.s64 	%rd94, %rd93, %rd92;
	cvta.to.global.u64 	%rd95, %rd134;
	shl.b64 	%rd96, %rd94, 2;
	add.s64 	%rd11, %rd95, %rd96;
	mov.f32 	%f229, 0f00000000;
	@%p47 bra 	$L__BB0_44;
	ld.global.nc.f32 	%f229, [%rd11+448];
$L__BB0_44:
	ld.param.u64 	%rd135, [candidate1_param_0];
	setp.eq.s16 	%p48, %rs10, 0;
	mov.u32 	%r215, %tid.x;
	shl.b32 	%r216, %r215, 2;
	mov.u32 	%r217, _ZZ10candidate1E18PaddedInput_shared;
	add.s32 	%r218, %r217, %r216;
	st.shared.f32 	[%r218+28672], %f229;
	mul.lo.s32 	%r219, %r19, 112;
	cvt.u64.u32 	%rd97, %r219;
	cvt.u64.u32 	%rd98, %r20;
	add.s64 	%rd99, %rd98, %rd97;
	cvta.to.global.u64 	%rd100, %rd135;
	shl.b64 	%rd101, %rd99, 2;
	add.s64 	%rd12, %rd100, %rd101;
	mov.f32 	%f230, 0f00000000;
	@%p48 bra 	$L__BB0_46;
	ld.global.nc.f32 	%f230, [%rd12+448];
$L__BB0_46:
	ld.param.u64 	%rd136, [candidate1_param_0];
	setp.eq.s16 	%p49, %rs11, 0;
	mov.u32 	%r220, %tid.x;
	shl.b32 	%r221, %r220, 2;
	mov.u32 	%r222, _ZZ10candidate1E18PaddedInput_shared;
	add.s32 	%r223, %r222, %r221;
	st.shared.f32 	[%r223+32256], %f230;
	mul.lo.s32 	%r224, %r21, 112;
	cvt.u64.u32 	%rd102, %r224;
	cvt.u64.u32 	%rd103, %r22;
	add.s64 	%rd104, %rd103, %rd102;
	cvta.to.global.u64 	%rd105, %rd136;
	shl.b64 	%rd106, %rd104, 2;
	add.s64 	%rd13, %rd105, %rd106;
	mov.f32 	%f231, 0f00000000;
	@%p49 bra 	$L__BB0_48;
	ld.global.nc.f32 	%f231, [%rd13+448];
$L__BB0_48:
	ld.param.u64 	%rd137, [candidate1_param_0];
	mov.u32 	%r225, %tid.x;
	shl.b32 	%r226, %r225, 2;
	mov.u32 	%r227, _ZZ10candidate1E18PaddedInput_shared;
	add.s32 	%r228, %r227, %r226;
	st.shared.f32 	[%r228+35840], %f231;
	mul.lo.s32 	%r229, %r23, 112;
	cvt.u64.u32 	%rd107, %r229;
	cvt.u64.u32 	%rd108, %r24;
	add.s64 	%rd109, %rd108, %rd107;
	cvta.to.global.u64 	%rd110, %rd137;
	shl.b64 	%rd111, %rd109, 2;
	add.s64 	%rd14, %rd110, %rd111;
	mov.f32 	%f232, 0f00000000;
	@%p34 bra 	$L__BB0_50;
	ld.global.nc.f32 	%f232, [%rd14+448];
$L__BB0_50:
	mov.u32 	%r230, %tid.x;
	setp.gt.u32 	%p51, %r230, 95;
	shl.b32 	%r231, %r230, 2;
	mov.u32 	%r232, _ZZ10candidate1E18PaddedInput_shared;
	add.s32 	%r233, %r232, %r231;
	st.shared.f32 	[%r233+39424], %f232;
	@%p51 bra 	$L__BB0_52;
	ld.global.nc.f32 	%f133, [%rd2+448];
	mov.u32 	%r234, %tid.x;
	shl.b32 	%r235, %r234, 2;
	mov.u32 	%r236, _ZZ10candidate1E18PaddedInput_shared;
	add.s32 	%r237, %r236, %r235;
	st.shared.f32 	[%r237+43008], %f133;
	ld.global.nc.f32 	%f134, [%rd3+12];
	mov.u32 	%r238, _ZZ10candidate1E13kernel_shared;
	add.s32 	%r239, %r238, %r235;
	st.shared.f32 	[%r239], %f134;
$L__BB0_52:
	setp.eq.s16 	%p52, %rs25, 0;
	bar.sync 	0;
	mul.wide.u16 	%r240, %rs13, 339;
	setp.gt.u16 	%p53, %rs14, 27;
	selp.b32 	%r241, 226, 0, %p53;
	add.s32 	%r242, %r240, %r241;
	shl.b16 	%rs181, %rs15, 1;
	cvt.u32.u16 	%r243, %rs181;
	add.s32 	%r244, %r242, %r243;
	shl.b32 	%r245, %r244, 2;
	mov.u32 	%r246, _ZZ10candidate1E18PaddedInput_shared;
	add.s32 	%r247, %r246, %r245;
	ld.shared.f32 	%f136, [%r247];
	mul.wide.u16 	%r248, %rs13, 12;
	mov.u32 	%r249, _ZZ10candidate1E13kernel_shared;
	add.s32 	%r250, %r249, %r248;
	ld.shared.f32 	%f137, [%r250];
	fma.rn.f32 	%f138, %f136, %f137, %f25;
	ld.shared.f32 	%f139, [%r247+224];
	fma.rn.f32 	%f140, %f137, %f139, %f26;
	ld.shared.f32 	%f141, [%r247+21696];
	ld.shared.f32 	%f142, [%r250+192];
	fma.rn.f32 	%f143, %f141, %f142, %f27;
	ld.shared.f32 	%f144, [%r247+21920];
	fma.rn.f32 	%f145, %f142, %f144, %f28;
	ld.shared.f32 	%f146, [%r247+4];
	ld.shared.f32 	%f147, [%r250+4];
	fma.rn.f32 	%f148, %f146, %f147, %f138;
	ld.shared.f32 	%f149, [%r247+228];
	fma.rn.f32 	%f150, %f147, %f149, %f140;
	ld.shared.f32 	%f151, [%r247+21700];
	ld.shared.f32 	%f152, [%r250+196];
	fma.rn.f32 	%f153, %f151, %f152, %f143;
	ld.shared.f32 	%f154, [%r247+21924];
	fma.rn.f32 	%f155, %f152, %f154, %f145;
	ld.shared.f32 	%f156, [%r247+8];
	ld.shared.f32 	%f157, [%r250+8];
	fma.rn.f32 	%f53, %f156, %f157, %f148;
	ld.shared.f32 	%f158, [%r247+232];
	fma.rn.f32 	%f54, %f157, %f158, %f150;
	ld.shared.f32 	%f159, [%r247+21704];
	ld.shared.f32 	%f160, [%r250+200];
	fma.rn.f32 	%f55, %f159, %f160, %f153;
	ld.shared.f32 	%f161, [%r247+21928];
	fma.rn.f32 	%f56, %f160, %f161, %f155;
	bar.sync 	0;
	mov.f32 	%f233, 0f00000000;
	@%p52 bra 	$L__BB0_54;
	ld.global.nc.f32 	%f233, [%rd1+896];
$L__BB0_54:
	setp.eq.s16 	%p54, %rs2, 0;
	mov.u32 	%r251, %tid.x;
	shl.b32 	%r252, %r251, 2;
	mov.u32 	%r253, _ZZ10candidate1E18PaddedInput_shared;
	add.s32 	%r254, %r253, %r252;
	st.shared.f32 	[%r254], %f233;
	mov.f32 	%f234, 0f00000000;
	@%p54 bra 	$L__BB0_56;
	ld.global.nc.f32 	%f234, [%rd4+896];
$L__BB0_56:
	setp.eq.s16 	%p55, %rs3, 0;
	mov.u32 	%r255, %tid.x;
	shl.b32 	%r256, %r255, 2;
	mov.u32 	%r257, _ZZ10candidate1E18PaddedInput_shared;
	add.s32 	%r258, %r257, %r256;
	st.shared.f32 	[%r258+3584], %f234;
	mov.f32 	%f235, 0f00000000;
	@%p55 bra 	$L__BB0_58;
	ld.global.nc.f32 	%f235, [%rd5+896];
$L__BB0_58:
	setp.eq.s16 	%p56, %rs4, 0;
	mov.u32 	%r259, %tid.x;
	shl.b32 	%r260, %r259, 2;
	mov.u32 	%r261, _ZZ10candidate1E18PaddedInput_shared;
	add.s32 	%r262, %r261, %r260;
	st.shared.f32 	[%r262+7168], %f235;
	mov.f32 	%f236, 0f00000000;
	@%p56 bra 	$L__BB0_60;
	ld.global.nc.f32 	%f236, [%rd6+896];
$L__BB0_60:
	mov.u32 	%r263, %tid.x;
	shl.b32 	%r264, %r263, 2;
	mov.u32 	%r265, _ZZ10candidate1E18PaddedInput_shared;
	add.s32 	%r266, %r265, %r264;
	st.shared.f32 	[%r266+10752], %f236;
	mov.f32 	%f237, 0f00000000;
	@%p43 bra 	$L__BB0_62;
	ld.global.nc.f32 	%f237, [%rd7+896];
$L__BB0_62:
	mov.u32 	%r267, %tid.x;
	shl.b32 	%r268, %r267, 2;
	mov.u32 	%r269, _ZZ10candidate1E18PaddedInput_shared;
	add.s32 	%r270, %r269, %r268;
	st.shared.f32 	[%r270+14336], %f237;
	mov.f32 	%f238, 0f00000000;
	@%p44 bra 	$L__BB0_64;
	ld.global.nc.f32 	%f238, [%rd8+896];
$L__BB0_64:
	mov.u32 	%r271, %tid.x;
	shl.b32 	%r272, %r271, 2;
	mov.u32 	%r273, _ZZ10candidate1E18PaddedInput_shared;
	add.s32 	%r274, %r273, %r272;
	st.shared.f32 	[%r274+17920], %f238;
	mov.f32 	%f239, 0f00000000;
	@%p45 bra 	$L__BB0_66;
	ld.global.nc.f32 	%f239, [%rd9+896];
$L__BB0_66:
	st.shared.f32 	[%r274+21504], %f239;
	mov.f32 	%f240, 0f00000000;
	@%p46 bra 	$L__BB0_68;
	ld.global.nc.f32 	%f240, [%rd10+896];
$L__BB0_68:
	st.shared.f32 	[%r274+25088], %f240;
	mov.f32 	%f241, 0f00000000;
	@%p47 bra 	$L__BB0_70;
	ld.global.nc.f32 	%f241, [%rd11+896];
$L__BB0_70:
	setp.eq.s16 	%p62, %rs10, 0;
	st.shared.f32 	[%r274+28672], %f241;
	mov.f32 	%f242, 0f00000000;
	@%p62 bra 	$L__BB0_72;
	ld.global.nc.f32 	%f242, [%rd12+896];
$L__BB0_72:
	setp.eq.s16 	%p63, %rs11, 0;
	st.shared.f32 	[%r274+32256], %f242;
	mov.f32 	%f243, 0f00000000;
	@%p63 bra 	$L__BB0_74;
	ld.global.nc.f32 	%f243, [%rd13+896];
$L__BB0_74:
	setp.eq.s16 	%p64, %rs12, 0;
	st.shared.f32 	[%r274+35840], %f243;
	mov.f32 	%f244, 0f00000000;
	@%p64 bra 	$L__BB0_76;
	ld.global.nc.f32 	%f244, [%rd14+896];
$L__BB0_76:
	setp.gt.u32 	%p65, %r271, 95;
	st.shared.f32 	[%r274+39424], %f244;
	@%p65 bra 	$L__BB0_78;
	ld.global.nc.f32 	%f173, [%rd2+896];
	st.shared.f32 	[%r274+43008], %f173;
	ld.global.nc.f32 	%f174, [%rd3+24];
	shl.b32 	%r284, %r271, 2;
	mov.u32 	%r285, _ZZ10candidate1E13kernel_shared;
	add.s32 	%r286, %r285, %r284;
	st.shared.f32 	[%r286], %f174;
$L__BB0_78:
	ld.param.u64 	%rd139, [candidate1_param_2];
	setp.gt.u16 	%p66, %rs14, 27;
	bar.sync 	0;
	mul.wide.u16 	%r287, %rs13, 339;
	selp.b32 	%r288, 226, 0, %p66;
	add.s32 	%r289, %r287, %r288;
	shl.b16 	%rs182, %rs15, 1;
	cvt.u32.u16 	%r290, %rs182;
	add.s32 	%r291, %r289, %r290;
	shl.b32 	%r292, %r291, 2;
	add.s32 	%r294, %r273, %r292;
	ld.shared.f32 	%f175, [%r294];
	mul.wide.u16 	%r295, %rs13, 12;
	mov.u32 	%r296, _ZZ10candidate1E13kernel_shared;
	add.s32 	%r297, %r296, %r295;
	ld.shared.f32 	%f176, [%r297];
	fma.rn.f32 	%f177, %f175, %f176, %f53;
	ld.shared.f32 	%f178, [%r294+224];
	fma.rn.f32 	%f179, %f176, %f178, %f54;
	ld.shared.f32 	%f180, [%r294+21696];
	ld.shared.f32 	%f181, [%r297+192];
	fma.rn.f32 	%f182, %f180, %f181, %f55;
	ld.shared.f32 	%f183, [%r294+21920];
	fma.rn.f32 	%f184, %f181, %f183, %f56;
	ld.shared.f32 	%f185, [%r294+4];
	ld.shared.f32 	%f186, [%r297+4];
	fma.rn.f32 	%f187, %f185, %f186, %f177;
	ld.shared.f32 	%f188, [%r294+228];
	fma.rn.f32 	%f189, %f186, %f188, %f179;
	ld.shared.f32 	%f190, [%r294+21700];
	ld.shared.f32 	%f191, [%r297+196];
	fma.rn.f32 	%f192, %f190, %f191, %f182;
	ld.shared.f32 	%f193, [%r294+21924];
	fma.rn.f32 	%f194, %f191, %f193, %f184;
	ld.shared.f32 	%f195, [%r294+8];
	ld.shared.f32 	%f196, [%r297+8];
	fma.rn.f32 	%f197, %f195, %f196, %f187;
	ld.shared.f32 	%f198, [%r294+232];
	fma.rn.f32 	%f199, %f196, %f198, %f189;
	ld.shared.f32 	%f200, [%r294+21704];
	ld.shared.f32 	%f201, [%r297+200];
	fma.rn.f32 	%f202, %f200, %f201, %f192;
	ld.shared.f32 	%f203, [%r294+21928];
	fma.rn.f32 	%f204, %f201, %f203, %f194;
	cvta.to.global.u64 	%rd112, %rd139;
	max.f32 	%f205, %f197, 0f00000000;
	mul.wide.u16 	%r298, %rs13, 3136;
	selp.b32 	%r299, 56, 0, %p66;
	cvt.u32.u16 	%r300, %rs15;
	mov.u32 	%r301, %ctaid.x;
	mul.lo.s32 	%r302, %r301, 112;
	mad.lo.s32 	%r303, %r2, 97216, %r302;
	add.s32 	%r304, %r303, %r300;
	add.s32 	%r305, %r304, %r298;
	add.s32 	%r306, %r305, %r299;
	mul.wide.u32 	%rd113, %r306, 4;
	add.s64 	%rd114, %rd112, %rd113;
	st.global.f32 	[%rd114], %f205;
	max.f32 	%f206, %f199, 0f00000000;
	st.global.f32 	[%rd114+112], %f206;
	max.f32 	%f207, %f202, 0f00000000;
	st.global.f32 	[%rd114+200704], %f207;
	max.f32 	%f208, %f204, 0f00000000;
	st.global.f32 	[%rd114+200816], %f208;
	ret;

}


// ===== COMPILED SASS (sm_100) =====

	.target	sm_100

	.elftype	@"ET_EXEC"


//--------------------- .note.nv.tkinfo           --------------------------
	.section	.note.nv.tkinfo,"",@"SHT_NOTE"
	.sectionflags	@"SHF_NOTE_NV_TKINFO"
	.tkinfo
        /*0018*/ 	.word	0x00000002
        /*0030*/ 	.string	""
        /*0030*/ 	.string	"ptxas"
        /*0030*/ 	.string	"Cuda compilation tools, release 13.0, V13.0.88"
        /*0030*/ 	.string	"Build cuda_13.0.r13.0/compiler.36424714_0"
        /*0030*/ 	.string	"-arch sm_100 -m 64 "



//--------------------- .note.nv.cuinfo           --------------------------
	.section	.note.nv.cuinfo,"",@"SHT_NOTE"
	.sectionflags	@"SHF_NOTE_NV_CUINFO"
        /*0018*/ 	.short	0x0002
        /*001a*/ 	.short	0x0064
        /*001c*/ 	.short	0x0082
	.zero		2


//--------------------- .nv.info                  --------------------------
	.section	.nv.info,"",@"SHT_CUDA_INFO"
	.align	4


	//----- nvinfo : EIATTR_REGCOUNT
	.align		4
        /*0000*/ 	.byte	0x04, 0x2f
        /*0002*/ 	.short	(.L_1 - .L_0)
	.align		4
.L_0:
        /*0004*/ 	.word	index@(candidate1)
        /*0008*/ 	.word	0x00000044


	//----- nvinfo : EIATTR_FRAME_SIZE
	.align		4
.L_1:
        /*000c*/ 	.byte	0x04, 0x11
        /*000e*/ 	.short	(.L_3 - .L_2)
	.align		4
.L_2:
        /*0010*/ 	.word	index@(candidate1)
        /*0014*/ 	.word	0x00000000


	//----- nvinfo : EIATTR_MIN_STACK_SIZE
	.align		4
.L_3:
        /*0018*/ 	.byte	0x04, 0x12
        /*001a*/ 	.short	(.L_5 - .L_4)
	.align		4
.L_4:
        /*001c*/ 	.word	index@(candidate1)
        /*0020*/ 	.word	0x00000000
.L_5:


//--------------------- .nv.compat                --------------------------
	.section	.nv.compat,"",@"SHT_CUDA_COMPAT_INFO"
	.align	4
        /*0000*/ 	.byte	0x02, 0x09, 0x00, 0x00, 0x02, 0x02, 0x01, 0x00, 0x02, 0x05, 0x05, 0x00, 0x03, 0x07, 0x01, 0x01
        /*0010*/ 	.byte	0x02, 0x03, 0x00, 0x00, 0x02, 0x06, 0x01, 0x00, 0x04, 0x0b, 0x08, 0x00, 0x09, 0x00, 0x00, 0x00
        /*0020*/ 	.byte	0x00, 0x00, 0x00, 0x00


//--------------------- .nv.info.candidate1       --------------------------
	.section	.nv.info.candidate1,"",@"SHT_CUDA_INFO"
	.sectionflags	@""
	.align	4


	//----- nvinfo : EIATTR_CUDA_API_VERSION
	.align		4
        /*0000*/ 	.byte	0x04, 0x37
        /*0002*/ 	.short	(.L_7 - .L_6)
.L_6:
        /*0004*/ 	.word	0x00000082


	//----- nvinfo : EIATTR_KPARAM_INFO
	.align		4
.L_7:
        /*0008*/ 	.byte	0x04, 0x17
        /*000a*/ 	.short	(.L_9 - .L_8)
.L_8:
        /*000c*/ 	.word	0x00000000
        /*0010*/ 	.short	0x0002
        /*0012*/ 	.short	0x0010
        /*0014*/ 	.byte	0x00, 0xf5, 0x21, 0x00


	//----- nvinfo : EIATTR_KPARAM_INFO
	.align		4
.L_9:
        /*0018*/ 	.byte	0x04, 0x17
        /*001a*/ 	.short	(.L_11 - .L_10)
.L_10:
        /*001c*/ 	.word	0x00000000
        /*0020*/ 	.short	0x0001
        /*0022*/ 	.short	0x0008
        /*0024*/ 	.byte	0x00, 0xf5, 0x21, 0x00


	//----- nvinfo : EIATTR_KPARAM_INFO
	.align		4
.L_11:
        /*0028*/ 	.byte	0x04, 0x17
        /*002a*/ 	.short	(.L_13 - .L_12)
.L_12:
        /*002c*/ 	.word	0x00000000
        /*0030*/ 	.short	0x0000
        /*0032*/ 	.short	0x0000
        /*0034*/ 	.byte	0x00, 0xf5, 0x21, 0x00


	//----- nvinfo : EIATTR_SPARSE_MMA_MASK
	.align		4
.L_13:
        /*0038*/ 	.byte	0x03, 0x50
        /*003a*/ 	.short	0x0000


	//----- nvinfo : EIATTR_MAXREG_COUNT
	.align		4
        /*003c*/ 	.byte	0x03, 0x1b
        /*003e*/ 	.short	0x0048


	//----- nvinfo : EIATTR_NUM_BARRIERS
	.align		4
        /*0040*/ 	.byte	0x02, 0x4c
        /*0042*/ 	.byte	0x01
	.zero		1


	//----- nvinfo : EIATTR_MERCURY_ISA_VERSION
	.align		4
        /*0044*/ 	.byte	0x03, 0x5f
        /*0046*/ 	.short	0x0101


	//----- nvinfo : EIATTR_VRC_CTA_INIT_COUNT
	.align		4
        /*0048*/ 	.byte	0x02, 0x4a
	.zero		1
	.zero		1


	//----- nvinfo : EIATTR_EXIT_INSTR_OFFSETS
	.align		4
        /*004c*/ 	.byte	0x04, 0x1c
        /*004e*/ 	.short	(.L_15 - .L_14)


	//   ....[0]....
.L_14:
        /*0050*/ 	.word	0x00003080


	//----- nvinfo : EIATTR_MAX_THREADS
	.align		4
.L_15:
        /*0054*/ 	.byte	0x04, 0x05
        /*0056*/ 	.short	(.L_17 - .L_16)
.L_16:
        /*0058*/ 	.word	0x00000380
        /*005c*/ 	.word	0x00000001
        /*0060*/ 	.word	0x00000001


	//----- nvinfo : EIATTR_CBANK_PARAM_SIZE
	.align		4
.L_17:
        /*0064*/ 	.byte	0x03, 0x19
        /*0066*/ 	.short	0x0018


	//----- nvinfo : EIATTR_PARAM_CBANK
	.align		4
        /*0068*/ 	.byte	0x04, 0x0a
        /*006a*/ 	.short	(.L_19 - .L_18)
	.align		4
.L_18:
        /*006c*/ 	.word	index@(.nv.constant0.candidate1)
        /*0070*/ 	.short	0x0380
        /*0072*/ 	.short	0x0018


	//----- nvinfo : EIATTR_SW_WAR
	.align		4
.L_19:
        /*0074*/ 	.byte	0x04, 0x36
        /*0076*/ 	.short	(.L_21 - .L_20)
.L_20:
        /*0078*/ 	.word	0x00000008
.L_21:


//--------------------- .nv.callgraph             --------------------------
	.section	.nv.callgraph,"",@"SHT_CUDA_CALLGRAPH"
	.align	4
	.sectionentsize	8
	.align		4
        /*0000*/ 	.word	0x00000000
	.align		4
        /*0004*/ 	.word	0xffffffff
	.align		4
        /*0008*/ 	.word	0x00000000
	.align		4
        /*000c*/ 	.word	0xfffffffe
	.align		4
        /*0010*/ 	.word	0x00000000
	.align		4
        /*0014*/ 	.word	0xfffffffd
	.align		4
        /*0018*/ 	.word	0x00000000
	.align		4
        /*001c*/ 	.word	0xfffffffc


//--------------------- .text.candidate1          --------------------------
	.section	.text.candidate1,"ax",@progbits
	.align	128
        .global         candidate1
        .type           candidate1,@function
        .size           candidate1,(.L_x_1 - candidate1)
        .other          candidate1,@"STO_CUDA_ENTRY STV_DEFAULT"
candidate1:
.text.candidate1:
[----:B------:R-:W-:Y:S01]  /*0000*/  LDC R1, c[0x0][0x37c] ;  /* 0x0000df00ff017b82 */ /* 0x000fe20000000800 */
[----:B------:R-:W0:Y:S01]  /*0010*/  S2R R12, SR_TID.X ;  /* 0x00000000000c7919 */ /* 0x000e220000002100 */
[----:B------:R-:W1:Y:S01]  /*0020*/  LDCU.64 UR4, c[0x0][0x358] ;  /* 0x00006b00ff0477ac */ /* 0x000e620008000a00 */
[----:B------:R-:W-:Y:S02]  /*0030*/  IMAD.MOV.U32 R45, RZ, RZ, RZ ;  /* 0x000000ffff2d7224 */ /* 0x000fe400078e00ff */
[----:B------:R-:W-:Y:S02]  /*0040*/  IMAD.MOV.U32 R51, RZ, RZ, RZ ;  /* 0x000000ffff337224 */ /* 0x000fe400078e00ff */
[----:B------:R-:W-:Y:S02]  /*0050*/  IMAD.MOV.U32 R47, RZ, RZ, RZ ;  /* 0x000000ffff2f7224 */ /* 0x000fe400078e00ff */
[----:B------:R-:W-:Y:S01]  /*0060*/  HFMA2 R39, -RZ, RZ, 0, 0 ;  /* 0x00000000ff277431 */ /* 0x000fe200000001ff */
[----:B------:R-:W2:Y:S01]  /*0070*/  LDCU.64 UR6, c[0x0][0x380] ;  /* 0x00007000ff0677ac */ /* 0x000ea20008000a00 */
[C---:B0-----:R-:W-:Y:S01]  /*0080*/  VIADD R4, R12.reuse, 0xda ;  /* 0x000000da0c047836 */ /* 0x041fe20000000000 */
[C---:B------:R-:W-:Y:S01]  /*0090*/  IADD3 R29, PT, PT, R12.reuse, 0x41, RZ ;  /* 0x000000410c1d7810 */ /* 0x040fe20007ffe0ff */
[----:B------:R-:W-:-:S02]  /*00a0*/  VIADD R5, R12, 0x69 ;  /* 0x000000690c057836 */ /* 0x000fc40000000000 */
[----:B------:R-:W-:Y:S01]  /*00b0*/  VIADD R6, R12, 0x13b ;  /* 0x0000013b0c067836 */ /* 0x000fe20000000000 */
[----:B------:R-:W-:Y:S01]  /*00c0*/  LOP3.LUT R0, R4, 0xffff, RZ, 0xc0, !PT ;  /* 0x0000ffff04007812 */ /* 0x000fe200078ec0ff */
[C---:B------:R-:W-:Y:S01]  /*00d0*/  VIADD R15, R12.reuse, 0x59 ;  /* 0x000000590c0f7836 */ /* 0x040fe20000000000 */
[----:B------:R-:W-:Y:S01]  /*00e0*/  LOP3.LUT R2, R5, 0xffff, RZ, 0xc0, !PT ;  /* 0x0000ffff05027812 */ /* 0x000fe200078ec0ff */
[----:B------:R-:W-:Y:S01]  /*00f0*/  VIADD R18, R12, 0x61 ;  /* 0x000000610c127836 */ /* 0x000fe20000000000 */
[----:B------:R-:W-:Y:S01]  /*0100*/  LOP3.LUT R3, R6, 0xffff, RZ, 0xc0, !PT ;  /* 0x0000ffff06037812 */ /* 0x000fe200078ec0ff */
[----:B------:R-:W-:Y:S02]  /*0110*/  IMAD R0, R0, 0x60b, RZ ;  /* 0x0000060b00007824 */ /* 0x000fe400078e02ff */
[----:B------:R-:W-:Y:S02]  /*0120*/  IMAD R2, R2, 0x244, RZ ;  /* 0x0000024402027824 */ /* 0x000fe400078e02ff */
[----:B------:R-:W-:Y:S01]  /*0130*/  IMAD R3, R3, 0x60b, RZ ;  /* 0x0000060b03037824 */ /* 0x000fe200078e02ff */
[----:B------:R-:W-:Y:S01]  /*0140*/  SHF.R.U32.HI R0, RZ, 0x13, R0 ;  /* 0x00000013ff007819 */ /* 0x000fe20000011600 */
[C---:B------:R-:W-:Y:S01]  /*0150*/  VIADD R17, R12.reuse, 0xc2 ;  /* 0x000000c20c117836 */ /* 0x040fe20000000000 */
[----:B------:R-:W-:Y:S01]  /*0160*/  SHF.R.U32.HI R2, RZ, 0x10, R2 ;  /* 0x00000010ff027819 */ /* 0x000fe20000011602 */
[----:B------:R-:W-:Y:S01]  /*0170*/  VIADD R36, R12, 0x31 ;  /* 0x000000310c247836 */ /* 0x000fe20000000000 */
[----:B------:R-:W-:Y:S01]  /*0180*/  PRMT R7, R0, 0x9910, RZ ;  /* 0x0000991000077816 */ /* 0x000fe200000000ff */
[----:B------:R-:W-:Y:S01]  /*0190*/  VIADD R41, R12, 0x123 ;  /* 0x000001230c297836 */ /* 0x000fe20000000000 */
[----:B------:R-:W-:Y:S01]  /*01a0*/  PRMT R8, R2, 0x9910, RZ ;  /* 0x0000991002087816 */ /* 0x000fe200000000ff */
[C---:B------:R-:W-:Y:S01]  /*01b0*/  VIADD R38, R12.reuse, 0xaa ;  /* 0x000000aa0c267836 */ /* 0x040fe20000000000 */
[----:B------:R-:W-:Y:S01]  /*01c0*/  SHF.R.U32.HI R0, RZ, 0x13, R3 ;  /* 0x00000013ff007819 */ /* 0x000fe20000011603 */
[----:B------:R-:W-:Y:S01]  /*01d0*/  IMAD.MOV.U32 R2, RZ, RZ, R7 ;  /* 0x000000ffff027224 */ /* 0x000fe200078e0007 */
[----:B------:R-:W-:Y:S01]  /*01e0*/  MOV R3, R8 ;  /* 0x0000000800037202 */ /* 0x000fe20000000f00 */
[----:B------:R-:W-:Y:S01]  /*01f0*/  VIADD R35, R12, 0x39 ;  /* 0x000000390c237836 */ /* 0x000fe20000000000 */
[----:B------:R-:W-:Y:S01]  /*0200*/  PRMT R7, R0, 0x9910, RZ ;  /* 0x0000991000077816 */ /* 0x000fe200000000ff */
[----:B------:R-:W-:Y:S01]  /*0210*/  IMAD R0, R2, 0x153, RZ ;  /* 0x0000015302007824 */ /* 0x000fe200078e02ff */
[----:B------:R-:W-:Y:S01]  /*0220*/  LOP3.LUT R8, R17, 0xffff, RZ, 0xc0, !PT ;  /* 0x0000ffff11087812 */ /* 0x000fe200078ec0ff */
[----:B------:R-:W-:-:S02]  /*0230*/  IMAD R2, R3, 0x71, RZ ;  /* 0x0000007103027824 */ /* 0x000fc400078e02ff */
[----:B------:R-:W-:Y:S02]  /*0240*/  IMAD.MOV.U32 R3, RZ, RZ, R7 ;  /* 0x000000ffff037224 */ /* 0x000fe400078e0007 */
[----:B------:R-:W-:Y:S02]  /*0250*/  IMAD.MOV R7, RZ, RZ, -R0 ;  /* 0x000000ffff077224 */ /* 0x000fe400078e0a00 */
[----:B------:R-:W-:Y:S02]  /*0260*/  IMAD R0, R3, 0x153, RZ ;  /* 0x0000015303007824 */ /* 0x000fe400078e02ff */
[----:B------:R-:W-:Y:S01]  /*0270*/  IMAD.MOV R2, RZ, RZ, -R2 ;  /* 0x000000ffff027224 */ /* 0x000fe200078e0a02 */
[----:B------:R-:W-:Y:S01]  /*0280*/  PRMT R3, R7, 0x7710, RZ ;  /* 0x0000771007037816 */ /* 0x000fe200000000ff */
[----:B------:R-:W-:Y:S01]  /*0290*/  IMAD R8, R8, 0x60b, RZ ;  /* 0x0000060b08087824 */ /* 0x000fe200078e02ff */
[----:B------:R-:W-:Y:S02]  /*02a0*/  IADD3 R7, PT, PT, R12, 0x51, RZ ;  /* 0x000000510c077810 */ /* 0x000fe40007ffe0ff */
[----:B------:R-:W-:Y:S01]  /*02b0*/  IADD3 R4, PT, PT, R4, R3, RZ ;  /* 0x0000000304047210 */ /* 0x000fe20007ffe0ff */
[----:B------:R-:W-:Y:S01]  /*02c0*/  IMAD.MOV R3, RZ, RZ, -R0 ;  /* 0x000000ffff037224 */ /* 0x000fe200078e0a00 */
[----:B------:R-:W-:-:S02]  /*02d0*/  LOP3.LUT R0, R15, 0xffff, RZ, 0xc0, !PT ;  /* 0x0000ffff0f007812 */ /* 0x000fc400078ec0ff */
[----:B------:R-:W-:Y:S02]  /*02e0*/  PRMT R2, R2, 0x7710, RZ ;  /* 0x0000771002027816 */ /* 0x000fe400000000ff */
[----:B------:R-:W-:Y:S01]  /*02f0*/  PRMT R3, R3, 0x7710, RZ ;  /* 0x0000771003037816 */ /* 0x000fe200000000ff */
[----:B------:R-:W-:Y:S01]  /*0300*/  IMAD R0, R0, 0x244, RZ ;  /* 0x0000024400007824 */ /* 0x000fe200078e02ff */
[----:B------:R-:W-:Y:S01]  /*0310*/  LOP3.LUT R9, R7, 0xffff, RZ, 0xc0, !PT ;  /* 0x0000ffff07097812 */ /* 0x000fe200078ec0ff */
[----:B------:R-:W-:Y:S01]  /*0320*/  IMAD.IADD R5, R5, 0x1, R2 ;  /* 0x0000000105057824 */ /* 0x000fe200078e0202 */
[----:B------:R-:W-:Y:S01]  /*0330*/  LOP3.LUT R2, R18, 0xffff, RZ, 0xc0, !PT ;  /* 0x0000ffff12027812 */ /* 0x000fe200078ec0ff */
[----:B------:R-:W-:Y:S01]  /*0340*/  IMAD.IADD R6, R6, 0x1, R3 ;  /* 0x0000000106067824 */ /* 0x000fe200078e0203 */
[----:B------:R-:W-:Y:S01]  /*0350*/  SHF.R.U32.HI R0, RZ, 0x10, R0 ;  /* 0x00000010ff007819 */ /* 0x000fe20000011600 */
[----:B------:R-:W-:Y:S01]  /*0360*/  IMAD R10, R9, 0x244, RZ ;  /* 0x00000244090a7824 */ /* 0x000fe200078e02ff */
[----:B------:R-:W-:Y:S01]  /*0370*/  LOP3.LUT R4, R4, 0xffff, RZ, 0xc0, !PT ;  /* 0x0000ffff04047812 */ /* 0x000fe200078ec0ff */
[----:B------:R-:W-:Y:S01]  /*0380*/  IMAD R3, R2, 0x60b, RZ ;  /* 0x0000060b02037824 */ /* 0x000fe200078e02ff */
[----:B------:R-:W-:Y:S01]  /*0390*/  PRMT R11, R0, 0x9910, RZ ;  /* 0x00009910000b7816 */ /* 0x000fe200000000ff */
[----:B------:R-:W-:Y:S01]  /*03a0*/  IMAD R2, R2, 0x244, RZ ;  /* 0x0000024402027824 */ /* 0x000fe200078e02ff */
[----:B------:R-:W-:Y:S01]  /*03b0*/  LOP3.LUT R6, R6, 0xffff, RZ, 0xc0, !PT ;  /* 0x0000ffff06067812 */ /* 0x000fe200078ec0ff */
[----:B------:R-:W-:Y:S01]  /*03c0*/  IMAD R4, R4, 0x244, RZ ;  /* 0x0000024404047824 */ /* 0x000fe200078e02ff */
[----:B------:R-:W-:Y:S01]  /*03d0*/  SHF.R.U32.HI R0, RZ, 0x13, R3 ;  /* 0x00000013ff007819 */ /* 0x000fe20000011603 */
[----:B------:R-:W-:Y:S01]  /*03e0*/  IMAD.MOV.U32 R9, RZ, RZ, R11 ;  /* 0x000000ffff097224 */ /* 0x000fe200078e000b */
[----:B------:R-:W-:Y:S01]  /*03f0*/  SHF.R.U32.HI R2, RZ, 0x10, R2 ;  /* 0x00000010ff027819 */ /* 0x000fe20000011602 */
[----:B------:R-:W-:Y:S01]  /*0400*/  IMAD R6, R6, 0x244, RZ ;  /* 0x0000024406067824 */ /* 0x000fe200078e02ff */
[----:B------:R-:W-:-:S02]  /*0410*/  SHF.R.U32.HI R3, RZ, 0x13, R8 ;  /* 0x00000013ff037819 */ /* 0x000fc40000011608 */
[----:B------:R-:W-:Y:S02]  /*0420*/  SHF.R.U32.HI R8, RZ, 0x10, R10 ;  /* 0x00000010ff087819 */ /* 0x000fe4000001160a */
[----:B------:R-:W-:Y:S01]  /*0430*/  PRMT R10, R0, 0x9910, RZ ;  /* 0x00009910000a7816 */ /* 0x000fe200000000ff */
[----:B------:R-:W-:Y:S01]  /*0440*/  IMAD R0, R9, 0x71, RZ ;  /* 0x0000007109007824 */ /* 0x000fe200078e02ff */
[----:B------:R-:W-:Y:S02]  /*0450*/  PRMT R11, R2, 0x9910, RZ ;  /* 0x00009910020b7816 */ /* 0x000fe400000000ff */
[----:B------:R-:W-:Y:S01]  /*0460*/  PRMT R9, R3, 0x9910, RZ ;  /* 0x0000991003097816 */ /* 0x000fe200000000ff */
[----:B------:R-:W-:Y:S01]  /*0470*/  IMAD.MOV.U32 R2, RZ, RZ, R10 ;  /* 0x000000ffff027224 */ /* 0x000fe200078e000a */
[----:B------:R-:W-:Y:S01]  /*0480*/  IADD3 R10, PT, PT, RZ, -R0, RZ ;  /* 0x80000000ff0a7210 */ /* 0x000fe20007ffe0ff */
[----:B------:R-:W-:Y:S01]  /*0490*/  IMAD.MOV.U32 R3, RZ, RZ, R11 ;  /* 0x000000ffff037224 */ /* 0x000fe200078e000b */
[----:B------:R-:W-:Y:S01]  /*04a0*/  PRMT R13, R8, 0x9910, RZ ;  /* 0x00009910080d7816 */ /* 0x000fe200000000ff */
[----:B------:R-:W-:Y:S01]  /*04b0*/  IMAD.MOV.U32 R8, RZ, RZ, R9 ;  /* 0x000000ffff087224 */ /* 0x000fe200078e0009 */
[----:B------:R-:W-:Y:S01]  /*04c0*/  PRMT R10, R10, 0x7710, RZ ;  /* 0x000077100a0a7816 */ /* 0x000fe200000000ff */
[----:B------:R-:W-:Y:S01]  /*04d0*/  IMAD R0, R2, 0x153, RZ ;  /* 0x0000015302007824 */ /* 0x000fe200078e02ff */
[----:B------:R-:W0:Y:S01]  /*04e0*/  S2R R11, SR_CTAID.X ;  /* 0x00000000000b7919 */ /* 0x000e220000002500 */
[----:B------:R-:W-:Y:S01]  /*04f0*/  IMAD R2, R3, 0x71, RZ ;  /* 0x0000007103027824 */ /* 0x000fe200078e02ff */
[----:B------:R-:W-:Y:S01]  /*0500*/  SHF.R.U32.HI R23, RZ, 0x10, R4 ;  /* 0x00000010ff177819 */ /* 0x000fe20000011604 */
[----:B------:R-:W-:Y:S01]  /*0510*/  IMAD.MOV.U32 R9, RZ, RZ, R13 ;  /* 0x000000ffff097224 */ /* 0x000fe200078e000d */
[----:B------:R-:W-:Y:S01]  /*0520*/  LOP3.LUT R13, R36, 0xffff, RZ, 0xc0, !PT ;  /* 0x0000ffff240d7812 */ /* 0x000fe200078ec0ff */
[----:B------:R-:W-:Y:S01]  /*0530*/  IMAD R3, R8, 0x153, RZ ;  /* 0x0000015308037824 */ /* 0x000fe200078e02ff */
[----:B------:R-:W-:Y:S01]  /*0540*/  IADD3 R2, PT, PT, RZ, -R2, RZ ;  /* 0x80000002ff027210 */ /* 0x000fe20007ffe0ff */
[----:B------:R-:W-:-:S02]  /*0550*/  IMAD.IADD R15, R15, 0x1, R10 ;  /* 0x000000010f0f7824 */ /* 0x000fc400078e020a */
[----:B------:R-:W-:Y:S02]  /*0560*/  IMAD.MOV R0, RZ, RZ, -R0 ;  /* 0x000000ffff007224 */ /* 0x000fe400078e0a00 */
[----:B------:R-:W-:Y:S01]  /*0570*/  IMAD R8, R9, 0x71, RZ ;  /* 0x0000007109087824 */ /* 0x000fe200078e02ff */
[----:B------:R-:W-:Y:S01]  /*0580*/  PRMT R9, R2, 0x7710, RZ ;  /* 0x0000771002097816 */ /* 0x000fe200000000ff */
[----:B------:R-:W-:Y:S01]  /*0590*/  IMAD.MOV R10, RZ, RZ, -R3 ;  /* 0x000000ffff0a7224 */ /* 0x000fe200078e0a03 */
[----:B------:R-:W-:Y:S01]  /*05a0*/  PRMT R3, R0, 0x7710, RZ ;  /* 0x0000771000037816 */ /* 0x000fe200000000ff */
[----:B------:R-:W-:Y:S01]  /*05b0*/  IMAD.MOV R8, RZ, RZ, -R8 ;  /* 0x000000ffff087224 */ /* 0x000fe200078e0a08 */
[----:B------:R-:W-:Y:S01]  /*05c0*/  LOP3.LUT R20, R15, 0xffff, RZ, 0xc0, !PT ;  /* 0x0000ffff0f147812 */ /* 0x000fe200078ec0ff */
[----:B------:R-:W-:Y:S01]  /*05d0*/  IMAD R19, R13, 0x60b, RZ ;  /* 0x0000060b0d137824 */ /* 0x000fe200078e02ff */
[----:B------:R-:W-:Y:S01]  /*05e0*/  PRMT R0, R10, 0x7710, RZ ;  /* 0x000077100a007816 */ /* 0x000fe200000000ff */
[----:B------:R-:W-:Y:S01]  /*05f0*/  IMAD.IADD R16, R18, 0x1, R3 ;  /* 0x0000000112107824 */ /* 0x000fe200078e0203 */
[----:B------:R-:W-:Y:S01]  /*0600*/  PRMT R2, R8, 0x7710, RZ ;  /* 0x0000771008027816 */ /* 0x000fe200000000ff */
[----:B------:R-:W-:Y:S01]  /*0610*/  IMAD.IADD R18, R18, 0x1, R9 ;  /* 0x0000000112127824 */ /* 0x000fe200078e0209 */
[----:B------:R-:W-:Y:S01]  /*0620*/  IADD3 R17, PT, PT, R17, R0, RZ ;  /* 0x0000000011117210 */ /* 0x000fe20007ffe0ff */
[----:B------:R-:W-:Y:S01]  /*0630*/  VIADD R0, R12, 0x49 ;  /* 0x000000490c007836 */ /* 0x000fe20000000000 */
[----:B------:R-:W-:Y:S01]  /*0640*/  LOP3.LUT R9, R41, 0xffff, RZ, 0xc0, !PT ;  /* 0x0000ffff29097812 */ /* 0x000fe200078ec0ff */
[----:B------:R-:W-:Y:S01]  /*0650*/  IMAD.IADD R7, R7, 0x1, R2 ;  /* 0x0000000107077824 */ /* 0x000fe200078e0202 */
[----:B------:R-:W-:Y:S01]  /*0660*/  LOP3.LUT R10, R29, 0xffff, RZ, 0xc0, !PT ;  /* 0x0000ffff1d0a7812 */ /* 0x000fe200078ec0ff */
[----:B------:R-:W-:Y:S01]  /*0670*/  IMAD R13, R13, 0x244, RZ ;  /* 0x000002440d0d7824 */ /* 0x000fe200078e02ff */
[----:B------:R-:W-:Y:S01]  /*0680*/  LOP3.LUT R2, R0, 0xffff, RZ, 0xc0, !PT ;  /* 0x0000ffff00027812 */ /* 0x000fe200078ec0ff */
[----:B------:R-:W-:Y:S01]  /*0690*/  IMAD R9, R9, 0x60b, RZ ;  /* 0x0000060b09097824 */ /* 0x000fe200078e02ff */
[----:B------:R-:W-:Y:S01]  /*06a0*/  LOP3.LUT R16, R16, 0xffff, RZ, 0xc0, !PT ;  /* 0x0000ffff10107812 */ /* 0x000fe200078ec0ff */
[----:B------:R-:W-:Y:S01]  /*06b0*/  IMAD R14, R10, 0x244, RZ ;  /* 0x000002440a0e7824 */ /* 0x000fe200078e02ff */
[----:B------:R-:W-:Y:S01]  /*06c0*/  SHF.R.U32.HI R10, RZ, 0x13, R19 ;  /* 0x00000013ff0a7819 */ /* 0x000fe20000011613 */
[C---:B------:R-:W-:Y:S01]  /*06d0*/  IMAD R3, R2.reuse, 0x60b, RZ ;  /* 0x0000060b02037824 */ /* 0x040fe200078e02ff */
[----:B------:R-:W-:Y:S01]  /*06e0*/  SHF.R.U32.HI R13, RZ, 0x10, R13 ;  /* 0x00000010ff0d7819 */ /* 0x000fe2000001160d */
[----:B------:R-:W-:Y:S01]  /*06f0*/  IMAD R8, R2, 0x244, RZ ;  /* 0x0000024402087824 */ /* 0x000fe200078e02ff */
[----:B------:R-:W-:Y:S01]  /*0700*/  PRMT R10, R10, 0x9910, RZ ;  /* 0x000099100a0a7816 */ /* 0x000fe200000000ff */
[----:B------:R-:W-:Y:S01]  /*0710*/  IMAD R16, R16, 0x244, RZ ;  /* 0x0000024410107824 */ /* 0x000fe200078e02ff */
[----:B------:R-:W-:-:S02]  /*0720*/  SHF.R.U32.HI R2, RZ, 0x13, R3 ;  /* 0x00000013ff027819 */ /* 0x000fc40000011603 */
[----:B------:R-:W-:Y:S02]  /*0730*/  SHF.R.U32.HI R3, RZ, 0x10, R8 ;  /* 0x00000010ff037819 */ /* 0x000fe40000011608 */
[----:B------:R-:W-:Y:S02]  /*0740*/  PRMT R2, R2, 0x9910, RZ ;  /* 0x0000991002027816 */ /* 0x000fe400000000ff */
[----:B------:R-:W-:Y:S02]  /*0750*/  PRMT R3, R3, 0x9910, RZ ;  /* 0x0000991003037816 */ /* 0x000fe400000000ff */
[----:B------:R-:W-:Y:S01]  /*0760*/  SHF.R.U32.HI R8, RZ, 0x13, R9 ;  /* 0x00000013ff087819 */ /* 0x000fe20000011609 */
[----:B------:R-:W-:Y:S01]  /*0770*/  IMAD R2, R2, 0x153, RZ ;  /* 0x0000015302027824 */ /* 0x000fe200078e02ff */
[----:B------:R-:W-:Y:S01]  /*0780*/  SHF.R.U32.HI R9, RZ, 0x10, R14 ;  /* 0x00000010ff097819 */ /* 0x000fe2000001160e */
[----:B------:R-:W-:Y:S01]  /*0790*/  IMAD R3, R3, 0x71, RZ ;  /* 0x0000007103037824 */ /* 0x000fe200078e02ff */
[----:B------:R-:W-:Y:S01]  /*07a0*/  PRMT R13, R13, 0x9910, RZ ;  /* 0x000099100d0d7816 */ /* 0x000fe200000000ff */
[----:B------:R-:W-:Y:S01]  /*07b0*/  IMAD.MOV R2, RZ, RZ, -R2 ;  /* 0x000000ffff027224 */ /* 0x000fe200078e0a02 */
[----:B------:R-:W-:Y:S01]  /*07c0*/  PRMT R14, R9, 0x9910, RZ ;  /* 0x00009910090e7816 */ /* 0x000fe200000000ff */
[----:B------:R-:W-:Y:S01]  /*07d0*/  IMAD.MOV.U32 R9, RZ, RZ, R10 ;  /* 0x000000ffff097224 */ /* 0x000fe200078e000a */
[----:B------:R-:W-:Y:S01]  /*07e0*/  PRMT R8, R8, 0x9910, RZ ;  /* 0x0000991008087816 */ /* 0x000fe200000000ff */
[----:B------:R-:W-:Y:S01]  /*07f0*/  IMAD.MOV R3, RZ, RZ, -R3 ;  /* 0x000000ffff037224 */ /* 0x000fe200078e0a03 */
[----:B------:R-:W-:Y:S01]  /*0800*/  PRMT R24, R15, 0x9910, RZ ;  /* 0x000099100f187816 */ /* 0x000fe200000000ff */
[----:B------:R-:W-:Y:S01]  /*0810*/  IMAD.MOV.U32 R10, RZ, RZ, R13 ;  /* 0x000000ffff0a7224 */ /* 0x000fe200078e000d */
[----:B------:R-:W-:Y:S01]  /*0820*/  PRMT R13, R2, 0x7710, RZ ;  /* 0x00007710020d7816 */ /* 0x000fe200000000ff */
[----:B------:R-:W-:Y:S01]  /*0830*/  IMAD R9, R9, 0x153, RZ ;  /* 0x0000015309097824 */ /* 0x000fe200078e02ff */
[----:B------:R-:W-:Y:S01]  /*0840*/  PRMT R19, R3, 0x7710, RZ ;  /* 0x0000771003137816 */ /* 0x000fe200000000ff */
[----:B------:R-:W-:Y:S01]  /*0850*/  IMAD R10, R10, 0x71, RZ ;  /* 0x000000710a0a7824 */ /* 0x000fe200078e02ff */
[----:B------:R-:W-:Y:S01]  /*0860*/  SHF.R.U32.HI R21, RZ, 0x10, R16 ;  /* 0x00000010ff157819 */ /* 0x000fe20000011610 */
[----:B------:R-:W-:Y:S01]  /*0870*/  IMAD R3, R14, 0x71, RZ ;  /* 0x000000710e037824 */ /* 0x000fe200078e02ff */
[----:B------:R-:W-:Y:S01]  /*0880*/  PRMT R25, R18, 0x9910, RZ ;  /* 0x0000991012197816 */ /* 0x000fe200000000ff */
[----:B------:R-:W-:Y:S01]  /*0890*/  IMAD.MOV R9, RZ, RZ, -R9 ;  /* 0x000000ffff097224 */ /* 0x000fe200078e0a09 */
[----:B------:R-:W-:Y:S01]  /*08a0*/  LOP3.LUT R17, R17, 0xffff, RZ, 0xc0, !PT ;  /* 0x0000ffff11117812 */ /* 0x000fe200078ec0ff */
[----:B------:R-:W-:Y:S01]  /*08b0*/  IMAD R2, R8, 0x153, RZ ;  /* 0x0000015308027824 */ /* 0x000fe200078e02ff */
[C---:B------:R-:W-:Y:S01]  /*08c0*/  IADD3 R8, PT, PT, R0.reuse, R13, RZ ;  /* 0x0000000d00087210 */ /* 0x040fe20007ffe0ff */
[----:B------:R-:W-:Y:S01]  /*08d0*/  IMAD.MOV R13, RZ, RZ, -R10 ;  /* 0x000000ffff0d7224 */ /* 0x000fe200078e0a0a */
[----:B------:R-:W-:Y:S01]  /*08e0*/  IADD3 R10, PT, PT, RZ, -R3, RZ ;  /* 0x80000003ff0a7210 */ /* 0x000fe20007ffe0ff */
[----:B------:R-:W-:Y:S01]  /*08f0*/  IMAD.MOV R2, RZ, RZ, -R2 ;  /* 0x000000ffff027224 */ /* 0x000fe200078e0a02 */
[----:B------:R-:W-:Y:S01]  /*0900*/  PRMT R3, R9, 0x7710, RZ ;  /* 0x0000771009037816 */ /* 0x000fe200000000ff */
[----:B------:R-:W-:Y:S01]  /*0910*/  IMAD.IADD R0, R0, 0x1, R19 ;  /* 0x0000000100007824 */ /* 0x000fe200078e0213 */
[----:B------:R-:W-:Y:S01]  /*0920*/  PRMT R9, R13, 0x7710, RZ ;  /* 0x000077100d097816 */ /* 0x000fe200000000ff */
[----:B------:R-:W-:Y:S01]  /*0930*/  IMAD R15, R17, 0x244, RZ ;  /* 0x00000244110f7824 */ /* 0x000fe200078e02ff */
[----:B------:R-:W-:Y:S01]  /*0940*/  PRMT R2, R2, 0x7710, RZ ;  /* 0x0000771002027816 */ /* 0x000fe200000000ff */
[----:B------:R-:W-:Y:S01]  /*0950*/  IMAD.IADD R42, R36, 0x1, R3 ;  /* 0x00000001242a7824 */ /* 0x000fe200078e0203 */
[----:B------:R-:W-:Y:S01]  /*0960*/  LOP3.LUT R3, R38, 0xffff, RZ, 0xc0, !PT ;  /* 0x0000ffff26037812 */ /* 0x000fe200078ec0ff */
[----:B------:R-:W-:Y:S01]  /*0970*/  IMAD.IADD R36, R36, 0x1, R9 ;  /* 0x0000000124247824 */ /* 0x000fe200078e0209 */
[----:B------:R-:W-:Y:S01]  /*0980*/  IADD3 R41, PT, PT, R41, R2, RZ ;  /* 0x0000000229297210 */ /* 0x000fe20007ffe0ff */
[----:B------:R-:W-:Y:S01]  /*0990*/  VIADD R2, R12, 0x380 ;  /* 0x000003800c027836 */ /* 0x000fe20000000000 */
[----:B------:R-:W-:Y:S01]  /*09a0*/  LOP3.LUT R13, R35, 0xffff, RZ, 0xc0, !PT ;  /* 0x0000ffff230d7812 */ /* 0x000fe200078ec0ff */
[----:B------:R-:W-:Y:S01]  /*09b0*/  IMAD R14, R3, 0x60b, RZ ;  /* 0x0000060b030e7824 */ /* 0x000fe200078e02ff */
[----:B------:R-:W-:Y:S01]  /*09c0*/  PRMT R10, R10, 0x7710, RZ ;  /* 0x000077100a0a7816 */ /* 0x000fe200000000ff */
[C---:B------:R-:W-:Y:S01]  /*09d0*/  VIADD R3, R12.reuse, 0x700 ;  /* 0x000007000c037836 */ /* 0x040fe20000000000 */
[----:B------:R-:W-:Y:S01]  /*09e0*/  IADD3 R9, PT, PT, R12, 0xa80, RZ ;  /* 0x00000a800c097810 */ /* 0x000fe20007ffe0ff */
[----:B------:R-:W-:Y:S01]  /*09f0*/  IMAD R19, R13, 0x244, RZ ;  /* 0x000002440d137824 */ /* 0x000fe200078e02ff */
[----:B------:R-:W-:Y:S01]  /*0a00*/  LOP3.LUT R13, R2, 0xffff, RZ, 0xc0, !PT ;  /* 0x0000ffff020d7812 */ /* 0x000fe200078ec0ff */
[----:B------:R-:W-:Y:S01]  /*0a10*/  IMAD.IADD R29, R29, 0x1, R10 ;  /* 0x000000011d1d7824 */ /* 0x000fe200078e020a */
[----:B------:R-:W-:Y:S01]  /*0a20*/  SHF.R.U32.HI R2, RZ, 0x13, R14 ;  /* 0x00000013ff027819 */ /* 0x000fe2000001160e */
[----:B0-----:R-:W-:Y:S01]  /*0a30*/  IMAD.HI.U32 R10, R11, -0x6db6db6d, RZ ;  /* 0x924924930b0a7827 */ /* 0x001fe200078e00ff */
[----:B------:R-:W-:-:S02]  /*0a40*/  LOP3.LUT R14, R9, 0xffff, RZ, 0xc0, !PT ;  /* 0x0000ffff090e7812 */ /* 0x000fc400078ec0ff */
[----:B------:R-:W-:Y:S01]  /*0a50*/  LOP3.LUT R9, R3, 0xffff, RZ, 0xc0, !PT ;  /* 0x0000ffff03097812 */ /* 0x000fe200078ec0ff */
[----:B------:R-:W-:Y:S01]  /*0a60*/  IMAD R13, R13, 0x60b, RZ ;  /* 0x0000060b0d0d7824 */ /* 0x000fe200078e02ff */
[----:B------:R-:W-:Y:S02]  /*0a70*/  PRMT R2, R2, 0x9910, RZ ;  /* 0x0000991002027816 */ /* 0x000fe400000000ff */
[----:B------:R-:W-:Y:S01]  /*0a80*/  SHF.R.U32.HI R3, RZ, 0x10, R19 ;  /* 0x00000010ff037819 */ /* 0x000fe20000011613 */
[----:B------:R-:W-:Y:S01]  /*0a90*/  IMAD R19, R14, 0x182b, RZ ;  /* 0x0000182b0e137824 */ /* 0x000fe200078e02ff */
[----:B------:R-:W-:Y:S01]  /*0aa0*/  SHF.R.U32.HI R10, RZ, 0x4, R10 ;  /* 0x00000004ff0a7819 */ /* 0x000fe2000001160a */
[----:B------:R-:W-:Y:S01]  /*0ab0*/  IMAD R2, R2, 0x153, RZ ;  /* 0x0000015302027824 */ /* 0x000fe200078e02ff */
[----:B------:R-:W-:Y:S01]  /*0ac0*/  PRMT R14, R3, 0x9910, RZ ;  /* 0x00009910030e7816 */ /* 0x000fe200000000ff */
[----:B------:R-:W-:Y:S01]  /*0ad0*/  IMAD R3, R9, 0x182b, RZ ;  /* 0x0000182b09037824 */ /* 0x000fe200078e02ff */
[----:B------:R-:W-:Y:S01]  /*0ae0*/  SHF.R.U32.HI R9, RZ, 0x15, R19 ;  /* 0x00000015ff097819 */ /* 0x000fe20000011613 */
[C---:B------:R-:W-:Y:S01]  /*0af0*/  IMAD R44, R10.reuse, -0x1c, R11 ;  /* 0xffffffe40a2c7824 */ /* 0x040fe200078e020b */
[----:B------:R-:W-:Y:S01]  /*0b00*/  SHF.R.U32.HI R13, RZ, 0x13, R13 ;  /* 0x00000013ff0d7819 */ /* 0x000fe2000001160d */
[----:B------:R-:W-:Y:S01]  /*0b10*/  IMAD R53, R10, 0x62000, RZ ;  /* 0x000620000a357824 */ /* 0x000fe200078e02ff */
[----:B------:R-:W-:Y:S01]  /*0b20*/  SHF.R.U32.HI R3, RZ, 0x15, R3 ;  /* 0x00000015ff037819 */ /* 0x000fe20000011603 */
[----:B------:R-:W-:Y:S01]  /*0b30*/  IMAD.MOV R2, RZ, RZ, -R2 ;  /* 0x000000ffff027224 */ /* 0x000fe200078e0a02 */
[----:B------:R-:W-:Y:S01]  /*0b40*/  SHF.L.U32 R40, R44, 0x2, RZ ;  /* 0x000000022c287819 */ /* 0x000fe200000006ff */
[----:B------:R-:W-:Y:S01]  /*0b50*/  IMAD R14, R14, 0x71, RZ ;  /* 0x000000710e0e7824 */ /* 0x000fe200078e02ff */
[----:B------:R-:W-:Y:S01]  /*0b60*/  LOP3.LUT R4, R7, 0xffff, RZ, 0xc0, !PT ;  /* 0x0000ffff07047812 */ /* 0x000fe200078ec0ff */
[----:B------:R-:W-:Y:S01]  /*0b70*/  IMAD R37, R44, 0x1c0, R53 ;  /* 0x000001c02c257824 */ /* 0x000fe200078e0235 */
[----:B------:R-:W-:-:S02]  /*0b80*/  PRMT R19, R2, 0x7710, RZ ;  /* 0x0000771002137816 */ /* 0x000fc400000000ff */
[----:B------:R-:W-:Y:S01]  /*0b90*/  IADD3 R22, PT, PT, RZ, -R14, RZ ;  /* 0x8000000eff167210 */ /* 0x000fe20007ffe0ff */
[----:B------:R-:W-:Y:S01]  /*0ba0*/  VIADD R37, R37, 0xffffff8f ;  /* 0xffffff8f25257836 */ /* 0x000fe20000000000 */
[----:B------:R-:W-:Y:S02]  /*0bb0*/  LOP3.LUT R2, R5, 0xffff, RZ, 0xc0, !PT ;  /* 0x0000ffff05027812 */ /* 0x000fe400078ec0ff */
[----:B------:R-:W-:Y:S01]  /*0bc0*/  LOP3.LUT R14, R18, 0xffff, RZ, 0xc0, !PT ;  /* 0x0000ffff120e7812 */ /* 0x000fe200078ec0ff */
[C---:B------:R-:W-:Y:S01]  /*0bd0*/  IMAD.IADD R20, R37.reuse, 0x1, R20 ;  /* 0x0000000125147824 */ /* 0x040fe200078e0214 */
[----:B------:R-:W-:Y:S01]  /*0be0*/  IADD3 R38, PT, PT, R38, R19, RZ ;  /* 0x0000001326267210 */ /* 0x000fe20007ffe0ff */
[----:B------:R-:W-:Y:S01]  /*0bf0*/  VIADD R19, R12, 0xe00 ;  /* 0x00000e000c137836 */ /* 0x000fe20000000000 */
[----:B------:R-:W-:Y:S01]  /*0c00*/  PRMT R22, R22, 0x7710, RZ ;  /* 0x0000771016167816 */ /* 0x000fe200000000ff */
[C---:B------:R-:W-:Y:S01]  /*0c10*/  IMAD.IADD R2, R37.reuse, 0x1, R2 ;  /* 0x0000000125027824 */ /* 0x040fe200078e0202 */
[C---:B------:R-:W-:Y:S01]  /*0c20*/  LOP3.LUT P0, RZ, R40.reuse, R23, RZ, 0xfc, !PT ;  /* 0x0000001728ff7212 */ /* 0x040fe2000780fcff */
[----:B------:R-:W-:Y:S01]  /*0c30*/  IMAD.IADD R14, R37, 0x1, R14 ;  /* 0x00000001250e7824 */ /* 0x000fe200078e020e */
[C---:B------:R-:W-:Y:S01]  /*0c40*/  LOP3.LUT P1, RZ, R40.reuse, R21, RZ, 0xfc, !PT ;  /* 0x0000001528ff7212 */ /* 0x040fe2000782fcff */
[----:B------:R-:W-:Y:S01]  /*0c50*/  IMAD R9, R9, 0x3100, R20 ;  /* 0x0000310009097824 */ /* 0x000fe200078e0214 */
[----:B------:R-:W-:Y:S01]  /*0c60*/  LOP3.LUT R20, R19, 0xffff, RZ, 0xc0, !PT ;  /* 0x0000ffff13147812 */ /* 0x000fe200078ec0ff */
[----:B------:R-:W-:Y:S01]  /*0c70*/  IMAD R13, R13, 0x3100, R2 ;  /* 0x000031000d0d7824 */ /* 0x000fe200078e0202 */
[----:B------:R-:W-:Y:S01]  /*0c80*/  SHF.R.U32.HI R19, RZ, 0x10, R6 ;  /* 0x00000010ff137819 */ /* 0x000fe20000011606 */
[----:B------:R-:W-:Y:S01]  /*0c90*/  IMAD R14, R3, 0x3100, R14 ;  /* 0x00003100030e7824 */ /* 0x000fe200078e020e */
[----:B------:R-:W-:Y:S01]  /*0ca0*/  ISETP.EQ.OR P1, PT, R25, RZ, !P1 ;  /* 0x000000ff1900720c */ /* 0x000fe20004f22670 */
[----:B------:R-:W0:Y:S01]  /*0cb0*/  LDC.64 R2, c[0x0][0x380] ;  /* 0x0000e000ff027b82 */ /* 0x000e220000000a00 */
[----:B------:R-:W-:Y:S01]  /*0cc0*/  LOP3.LUT P2, RZ, R40, R19, RZ, 0xfc, !PT ;  /* 0x0000001328ff7212 */ /* 0x000fe2000784fcff */
[----:B------:R-:W-:Y:S01]  /*0cd0*/  IMAD.IADD R35, R35, 0x1, R22 ;  /* 0x0000000123237824 */ /* 0x000fe200078e0216 */
[----:B------:R-:W-:Y:S01]  /*0ce0*/  PRMT R22, R5, 0x9910, RZ ;  /* 0x0000991005167816 */ /* 0x000fe200000000ff */
[----:B------:R-:W-:Y:S01]  /*0cf0*/  IMAD R18, R20, 0x182b, RZ ;  /* 0x0000182b14127824 */ /* 0x000fe200078e02ff */
[----:B------:R-:W-:Y:S01]  /*0d00*/  ISETP.EQ.OR P2, PT, R24, RZ, !P2 ;  /* 0x000000ff1800720c */ /* 0x000fe20005742670 */
[----:B------:R-:W-:Y:S01]  /*0d10*/  IMAD.IADD R27, R37, 0x1, R4 ;  /* 0x00000001251b7824 */ /* 0x000fe200078e0204 */
[----:B------:R-:W-:-:S02]  /*0d20*/  ISETP.EQ.OR P0, PT, R22, RZ, !P0 ;  /* 0x000000ff1600720c */ /* 0x000fc40004702670 */
[----:B------:R-:W-:Y:S02]  /*0d30*/  PRMT R20, R7, 0x9910, RZ ;  /* 0x0000991007147816 */ /* 0x000fe400000000ff */
[----:B------:R-:W-:Y:S01]  /*0d40*/  SHF.R.U32.HI R15, RZ, 0x10, R15 ;  /* 0x00000010ff0f7819 */ /* 0x000fe2000001160f */
[----:B------:R-:W-:Y:S01]  /*0d50*/  @!P1 IMAD R5, R21, 0x70, R14 ;  /* 0x0000007015059824 */ /* 0x000fe200078e020e */
[----:B------:R-:W-:Y:S02]  /*0d60*/  SHF.R.U32.HI R18, RZ, 0x15, R18 ;  /* 0x00000015ff127819 */ /* 0x000fe40000011612 */
[----:B------:R-:W-:-:S03]  /*0d70*/  LOP3.LUT P3, RZ, R40, R15, RZ, 0xfc, !PT ;  /* 0x0000000f28ff7212 */ /* 0x000fc6000786fcff */
[----:B------:R-:W-:Y:S01]  /*0d80*/  @!P2 IMAD R17, R19, 0x70, R9 ;  /* 0x000000701311a824 */ /* 0x000fe200078e0209 */
[----:B------:R-:W-:Y:S01]  /*0d90*/  ISETP.EQ.OR P3, PT, R20, RZ, !P3 ;  /* 0x000000ff1400720c */ /* 0x000fe20005f62670 */
[----:B------:R-:W-:Y:S02]  /*0da0*/  @!P0 IMAD R7, R23, 0x70, R13 ;  /* 0x0000007017078824 */ /* 0x000fe400078e020d */
[----:B------:R-:W-:Y:S02]  /*0db0*/  IMAD R18, R18, 0x3100, R27 ;  /* 0x0000310012127824 */ /* 0x000fe400078e021b */
[----:B0-----:R-:W-:-:S04]  /*0dc0*/  @!P2 IMAD.WIDE.U32 R16, R17, 0x4, R2 ;  /* 0x000000041110a825 */ /* 0x001fc800078e0002 */
[--C-:B------:R-:W-:Y:S01]  /*0dd0*/  @!P0 IMAD.WIDE.U32 R6, R7, 0x4, R2.reuse ;  /* 0x0000000407068825 */ /* 0x100fe200078e0002 */
[----:B-1----:R-:W3:Y:S03]  /*0de0*/  @!P2 LDG.E.CONSTANT R45, desc[UR4][R16.64] ;  /* 0x00000004102da981 */ /* 0x002ee6000c1e9900 */
[----:B------:R-:W-:Y:S01]  /*0df0*/  @!P1 IMAD.WIDE.U32 R4, R5, 0x4, R2 ;  /* 0x0000000405049825 */ /* 0x000fe200078e0002 */
[----:B------:R0:W4:Y:S04]  /*0e00*/  @!P0 LDG.E.CONSTANT R51, desc[UR4][R6.64] ;  /* 0x0000000406338981 */ /* 0x000128000c1e9900 */
[----:B------:R1:W5:Y:S01]  /*0e10*/  @!P1 LDG.E.CONSTANT R47, desc[UR4][R4.64] ;  /* 0x00000004042f9981 */ /* 0x000362000c1e9900 */
[----:B------:R-:W-:-:S04]  /*0e20*/  @!P3 IMAD R27, R15, 0x70, R18 ;  /* 0x000000700f1bb824 */ /* 0x000fc800078e0212 */
[----:B0-----:R-:W-:-:S05]  /*0e30*/  @!P3 IMAD.WIDE.U32 R6, R27, 0x4, R2 ;  /* 0x000000041b06b825 */ /* 0x001fca00078e0002 */
[----:B------:R0:W5:Y:S01]  /*0e40*/  @!P3 LDG.E.CONSTANT R39, desc[UR4][R6.64] ;  /* 0x000000040627b981 */ /* 0x000162000c1e9900 */
[C---:B------:R-:W-:Y:S01]  /*0e50*/  VIADD R43, R12.reuse, 0x29 ;  /* 0x000000290c2b7836 */ /* 0x040fe20000000000 */
[C---:B------:R-:W-:Y:S01]  /*0e60*/  LOP3.LUT R28, R12.reuse, 0xffff, RZ, 0xc0, !PT ;  /* 0x0000ffff0c1c7812 */ /* 0x040fe200078ec0ff */
[----:B------:R-:W-:-:S03]  /*0e70*/  VIADD R46, R12, 0x10b ;  /* 0x0000010b0c2e7836 */ /* 0x000fc60000000000 */
[----:B------:R-:W-:Y:S01]  /*0e80*/  LOP3.LUT R32, R43, 0xffff, RZ, 0xc0, !PT ;  /* 0x0000ffff2b207812 */ /* 0x000fe200078ec0ff */
[----:B------:R-:W-:Y:S01]  /*0e90*/  IMAD R30, R28, 0x244, RZ ;  /* 0x000002441c1e7824 */ /* 0x000fe200078e02ff */
[----:B------:R-:W-:Y:S01]  /*0ea0*/  LOP3.LUT R31, R46, 0xffff, RZ, 0xc0, !PT ;  /* 0x0000ffff2e1f7812 */ /* 0x000fe200078ec0ff */
[----:B------:R-:W-:Y:S02]  /*0eb0*/  IMAD R26, R28, 0x183, RZ ;  /* 0x000001831c1a7824 */ /* 0x000fe400078e02ff */
[----:B-1----:R-:W-:Y:S01]  /*0ec0*/  IMAD R5, R32, 0x244, RZ ;  /* 0x0000024420057824 */ /* 0x002fe200078e02ff */
[----:B------:R-:W-:Y:S01]  /*0ed0*/  SHF.R.U32.HI R4, RZ, 0x10, R30 ;  /* 0x00000010ff047819 */ /* 0x000fe2000001161e */
[----:B------:R-:W-:Y:S01]  /*0ee0*/  IMAD R31, R31, 0x60b, RZ ;  /* 0x0000060b1f1f7824 */ /* 0x000fe200078e02ff */
[----:B------:R-:W-:Y:S02]  /*0ef0*/  SHF.R.U32.HI R16, RZ, 0x11, R26 ;  /* 0x00000011ff107819 */ /* 0x000fe4000001161a */
[----:B------:R-:W-:-:S02]  /*0f00*/  SHF.R.U32.HI R5, RZ, 0x10, R5 ;  /* 0x00000010ff057819 */ /* 0x000fc40000011605 */
[----:B------:R-:W-:Y:S02]  /*0f10*/  PRMT R17, R4, 0x9910, RZ ;  /* 0x0000991004117816 */ /* 0x000fe400000000ff */
[----:B------:R-:W-:Y:S02]  /*0f20*/  PRMT R16, R16, 0x9910, RZ ;  /* 0x0000991010107816 */ /* 0x000fe400000000ff */
[----:B------:R-:W-:Y:S02]  /*0f30*/  SHF.R.U32.HI R4, RZ, 0x13, R31 ;  /* 0x00000013ff047819 */ /* 0x000fe4000001161f */
[----:B------:R-:W-:Y:S02]  /*0f40*/  PRMT R26, R5, 0x9910, RZ ;  /* 0x00009910051a7816 */ /* 0x000fe400000000ff */
[----:B0-----:R-:W-:Y:S01]  /*0f50*/  PRMT R7, R4, 0x9910, RZ ;  /* 0x0000991004077816 */ /* 0x001fe200000000ff */
[----:B------:R-:W-:Y:S02]  /*0f60*/  IMAD R4, R16, 0x153, RZ ;  /* 0x0000015310047824 */ /* 0x000fe400078e02ff */
[----:B------:R-:W-:-:S02]  /*0f70*/  IMAD R5, R17, 0x71, RZ ;  /* 0x0000007111057824 */ /* 0x000fc400078e02ff */
[----:B------:R-:W-:Y:S02]  /*0f80*/  IMAD.MOV.U32 R17, RZ, RZ, R26 ;  /* 0x000000ffff117224 */ /* 0x000fe400078e001a */
[----:B------:R-:W-:Y:S01]  /*0f90*/  IMAD R6, R16, 0x3100, RZ ;  /* 0x0000310010067824 */ /* 0x000fe200078e02ff */
[----:B------:R-:W-:Y:S01]  /*0fa0*/  IADD3 R16, PT, PT, RZ, -R4, RZ ;  /* 0x80000004ff107210 */ /* 0x000fe20007ffe0ff */
[----:B------:R-:W-:Y:S02]  /*0fb0*/  IMAD.MOV R27, RZ, RZ, -R5 ;  /* 0x000000ffff1b7224 */ /* 0x000fe400078e0a05 */
[----:B------:R-:W-:Y:S01]  /*0fc0*/  IMAD R5, R17, 0x71, RZ ;  /* 0x0000007111057824 */ /* 0x000fe200078e02ff */
[----:B------:R-:W-:Y:S01]  /*0fd0*/  PRMT R17, R16, 0x7710, RZ ;  /* 0x0000771010117816 */ /* 0x000fe200000000ff */
[----:B------:R-:W-:Y:S02]  /*0fe0*/  IMAD R4, R7, 0x153, RZ ;  /* 0x0000015307047824 */ /* 0x000fe400078e02ff */
[----:B------:R-:W-:Y:S01]  /*0ff0*/  IMAD.MOV R16, RZ, RZ, -R5 ;  /* 0x000000ffff107224 */ /* 0x000fe200078e0a05 */
[----:B------:R-:W-:Y:S01]  /*1000*/  PRMT R27, R27, 0x7710, RZ ;  /* 0x000077101b1b7816 */ /* 0x000fe200000000ff */
[----:B------:R-:W-:Y:S01]  /*1010*/  IMAD.IADD R5, R17, 0x1, R12 ;  /* 0x0000000111057824 */ /* 0x000fe200078e020c */
[----:B------:R-:W-:Y:S01]  /*1020*/  LOP3.LUT R7, R6, 0xffff, RZ, 0xc0, !PT ;  /* 0x0000ffff06077812 */ /* 0x000fe200078ec0ff */
[----:B------:R-:W-:Y:S01]  /*1030*/  IMAD.MOV R6, RZ, RZ, -R4 ;  /* 0x000000ffff067224 */ /* 0x000fe200078e0a04 */
[----:B------:R-:W-:-:S02]  /*1040*/  PRMT R16, R16, 0x7710, RZ ;  /* 0x0000771010107816 */ /* 0x000fc400000000ff */
[----:B------:R-:W-:Y:S02]  /*1050*/  IADD3 R4, PT, PT, R27, R12, RZ ;  /* 0x0000000c1b047210 */ /* 0x000fe40007ffe0ff */
[----:B------:R-:W-:Y:S01]  /*1060*/  PRMT R17, R6, 0x7710, RZ ;  /* 0x0000771006117816 */ /* 0x000fe200000000ff */
[----:B------:R-:W-:Y:S01]  /*1070*/  IMAD.IADD R43, R43, 0x1, R16 ;  /* 0x000000012b2b7824 */ /* 0x000fe200078e0210 */
[----:B------:R-:W-:Y:S01]  /*1080*/  LOP3.LUT R5, R5, 0xffff, RZ, 0xc0, !PT ;  /* 0x0000ffff05057812 */ /* 0x000fe200078ec0ff */
[----:B------:R-:W-:Y:S01]  /*1090*/  IMAD R16, R23, 0x70, RZ ;  /* 0x0000007017107824 */ /* 0x000fe200078e02ff */
[----:B------:R-:W-:-:S03]  /*10a0*/  LOP3.LUT R6, R4, 0xffff, RZ, 0xc0, !PT ;  /* 0x0000ffff04067812 */ /* 0x000fc600078ec0ff */
[----:B------:R-:W-:Y:S01]  /*10b0*/  IMAD R5, R5, 0x487f, RZ ;  /* 0x0000487f05057824 */ /* 0x000fe200078e02ff */
[----:B------:R-:W-:Y:S02]  /*10c0*/  IADD3 R6, PT, PT, R7, R37, R6 ;  /* 0x0000002507067210 */ /* 0x000fe40007ffe006 */
[----:B------:R-:W-:Y:S02]  /*10d0*/  IADD3 R7, PT, PT, R12, 0x1180, RZ ;  /* 0x000011800c077810 */ /* 0x000fe40007ffe0ff */
[----:B------:R-:W-:Y:S02]  /*10e0*/  IADD3 R13, P5, PT, R16, R13, RZ ;  /* 0x0000000d100d7210 */ /* 0x000fe40007fbe0ff */
[----:B------:R-:W-:Y:S02]  /*10f0*/  SHF.R.U32.HI R5, RZ, 0x15, R5 ;  /* 0x00000015ff057819 */ /* 0x000fe40000011605 */
[----:B------:R-:W-:Y:S01]  /*1100*/  LOP3.LUT R7, R7, 0xffff, RZ, 0xc0, !PT ;  /* 0x0000ffff07077812 */ /* 0x000fe200078ec0ff */
[----:B------:R-:W-:Y:S01]  /*1110*/  IMAD.X R16, RZ, RZ, RZ, P5 ;  /* 0x000000ffff107224 */ /* 0x000fe200028e06ff */
[----:B--2---:R-:W-:Y:S01]  /*1120*/  LEA R26, P5, R13, UR6, 0x2 ;  /* 0x000000060d1a7c11 */ /* 0x004fe2000f8a10ff */
[----:B------:R-:W-:Y:S01]  /*1130*/  IMAD R21, R21, 0x70, RZ ;  /* 0x0000007015157824 */ /* 0x000fe200078e02ff */
[----:B------:R-:W-:Y:S01]  /*1140*/  LOP3.LUT P0, RZ, R40, R5, RZ, 0xfc, !PT ;  /* 0x0000000528ff7212 */ /* 0x000fe2000780fcff */
[----:B------:R-:W-:Y:S01]  /*1150*/  IMAD R5, R5, 0x70, R6 ;  /* 0x0000007005057824 */ /* 0x000fe200078e0206 */
[----:B------:R-:W-:Y:S01]  /*1160*/  LOP3.LUT R6, R0, 0xffff, RZ, 0xc0, !PT ;  /* 0x0000ffff00067812 */ /* 0x000fe200078ec0ff */
[----:B------:R-:W-:Y:S01]  /*1170*/  IMAD R7, R7, 0x182b, RZ ;  /* 0x0000182b07077824 */ /* 0x000fe200078e02ff */
[----:B------:R-:W-:-:S02]  /*1180*/  LEA.HI.X R27, R13, UR7, R16, 0x2, P5 ;  /* 0x000000070d1b7c11 */ /* 0x000fc4000a8f1410 */
[----:B------:R-:W-:Y:S02]  /*1190*/  IADD3 R14, P5, PT, R21, R14, RZ ;  /* 0x0000000e150e7210 */ /* 0x000fe40007fbe0ff */
[----:B------:R-:W-:Y:S02]  /*11a0*/  LOP3.LUT R13, R12, 0x1c00, RZ, 0xfc, !PT ;  /* 0x00001c000c0d7812 */ /* 0x000fe400078efcff */
[----:B------:R-:W-:Y:S01]  /*11b0*/  ISETP.NE.AND P3, PT, R24, RZ, PT ;  /* 0x000000ff1800720c */ /* 0x000fe20003f65270 */
[----:B------:R-:W-:Y:S01]  /*11c0*/  IMAD.IADD R46, R46, 0x1, R17 ;  /* 0x000000012e2e7824 */ /* 0x000fe200078e0211 */
[----:B------:R-:W-:Y:S01]  /*11d0*/  SHF.R.U32.HI R24, RZ, 0x15, R7 ;  /* 0x00000015ff187819 */ /* 0x000fe20000011607 */
[----:B------:R-:W-:Y:S01]  /*11e0*/  IMAD.IADD R7, R37, 0x1, R6 ;  /* 0x0000000125077824 */ /* 0x000fe200078e0206 */
[----:B------:R-:W-:Y:S01]  /*11f0*/  LOP3.LUT R13, R13, 0xffff, RZ, 0xc0, !PT ;  /* 0x0000ffff0d0d7812 */ /* 0x000fe200078ec0ff */
[----:B------:R-:W-:Y:S01]  /*1200*/  VIADD R6, R12, 0x1500 ;  /* 0x000015000c067836 */ /* 0x000fe20000000000 */
[----:B------:R-:W-:-:S02]  /*1210*/  IADD3.X R17, PT, PT, RZ, RZ, RZ, P5, !PT ;  /* 0x000000ffff117210 */ /* 0x000fc40002ffe4ff */
[----:B------:R-:W-:Y:S01]  /*1220*/  LEA R30, P5, R14, UR6, 0x2 ;  /* 0x000000060e1e7c11 */ /* 0x000fe2000f8a10ff */
[----:B------:R-:W-:Y:S01]  /*1230*/  IMAD R13, R13, 0x182b, RZ ;  /* 0x0000182b0d0d7824 */ /* 0x000fe200078e02ff */
[----:B------:R-:W-:Y:S02]  /*1240*/  LOP3.LUT R6, R6, 0xffff, RZ, 0xc0, !PT ;  /* 0x0000ffff06067812 */ /* 0x000fe400078ec0ff */
[----:B------:R-:W-:Y:S02]  /*1250*/  LEA.HI.X R31, R14, UR7, R17, 0x2, P5 ;  /* 0x000000070e1f7c11 */ /* 0x000fe4000a8f1411 */
[----:B------:R-:W-:Y:S01]  /*1260*/  ISETP.NE.AND P2, PT, R20, RZ, PT ;  /* 0x000000ff1400720c */ /* 0x000fe20003f45270 */
[----:B------:R-:W-:Y:S01]  /*1270*/  IMAD R20, R19, 0x70, RZ ;  /* 0x0000007013147824 */ /* 0x000fe200078e02ff */
[----:B------:R-:W-:Y:S01]  /*1280*/  LOP3.LUT R14, R36, 0xffff, RZ, 0xc0, !PT ;  /* 0x0000ffff240e7812 */ /* 0x000fe200078ec0ff */
[----:B------:R-:W-:Y:S01]  /*1290*/  IMAD R24, R24, 0x3100, R7 ;  /* 0x0000310018187824 */ /* 0x000fe200078e0207 */
[----:B------:R-:W-:Y:S01]  /*12a0*/  SHF.R.U32.HI R13, RZ, 0x15, R13 ;  /* 0x00000015ff0d7819 */ /* 0x000fe2000001160d */
[----:B------:R-:W-:Y:S01]  /*12b0*/  IMAD R7, R6, 0x182b, RZ ;  /* 0x0000182b06077824 */ /* 0x000fe200078e02ff */
[----:B------:R-:W-:Y:S01]  /*12c0*/  LOP3.LUT R6, R29, 0xffff, RZ, 0xc0, !PT ;  /* 0x0000ffff1d067812 */ /* 0x000fe200078ec0ff */
[----:B------:R-:W-:Y:S01]  /*12d0*/  IMAD.IADD R16, R37, 0x1, R14 ;  /* 0x0000000125107824 */ /* 0x000fe200078e020e */
[----:B------:R-:W-:Y:S01]  /*12e0*/  IADD3 R17, P5, PT, R20, R9, RZ ;  /* 0x0000000914117210 */ /* 0x000fe20007fbe0ff */
[----:B------:R-:W-:Y:S01]  /*12f0*/  VIADD R9, R12, 0x1880 ;  /* 0x000018800c097836 */ /* 0x000fe20000000000 */
[----:B------:R-:W-:Y:S01]  /*1300*/  SHF.R.U32.HI R14, RZ, 0x15, R7 ;  /* 0x00000015ff0e7819 */ /* 0x000fe20000011607 */
[----:B------:R-:W-:Y:S01]  /*1310*/  IMAD R13, R13, 0x3100, R16 ;  /* 0x000031000d0d7824 */ /* 0x000fe200078e0210 */
[----:B------:R-:W-:Y:S01]  /*1320*/  IADD3.X R16, PT, PT, RZ, RZ, RZ, P5, !PT ;  /* 0x000000ffff107210 */ /* 0x000fe20002ffe4ff */
[----:B------:R-:W-:Y:S01]  /*1330*/  IMAD.IADD R7, R37, 0x1, R6 ;  /* 0x0000000125077824 */ /* 0x000fe200078e0206 */
[----:B------:R-:W-:-:S02]  /*1340*/  LEA R6, P5, R17, UR6, 0x2 ;  /* 0x0000000611067c11 */ /* 0x000fc4000f8a10ff */
[----:B------:R-:W-:Y:S01]  /*1350*/  PRMT R4, R4, 0x9910, RZ ;  /* 0x0000991004047816 */ /* 0x000fe200000000ff */
[----:B------:R-:W-:Y:S01]  /*1360*/  IMAD R14, R14, 0x3100, R7 ;  /* 0x000031000e0e7824 */ /* 0x000fe200078e0207 */
[----:B------:R-:W-:Y:S01]  /*1370*/  LOP3.LUT R9, R9, 0xffff, RZ, 0xc0, !PT ;  /* 0x0000ffff09097812 */ /* 0x000fe200078ec0ff */
[----:B------:R-:W-:Y:S01]  /*1380*/  IMAD R15, R15, 0x70, RZ ;  /* 0x000000700f0f7824 */ /* 0x000fe200078e02ff */
[----:B------:R-:W-:Y:S02]  /*1390*/  LEA.HI.X R7, R17, UR7, R16, 0x2, P5 ;  /* 0x0000000711077c11 */ /* 0x000fe4000a8f1410 */
[----:B------:R-:W-:Y:S02]  /*13a0*/  LOP3.LUT R17, R8, 0xffff, RZ, 0xc0, !PT ;  /* 0x0000ffff08117812 */ /* 0x000fe400078ec0ff */
[----:B------:R-:W-:Y:S01]  /*13b0*/  ISETP.EQ.OR P0, PT, R4, RZ, !P0 ;  /* 0x000000ff0400720c */ /* 0x000fe20004702670 */
[----:B------:R-:W-:Y:S01]  /*13c0*/  IMAD R9, R9, 0x182b, RZ ;  /* 0x0000182b09097824 */ /* 0x000fe200078e02ff */
[----:B------:R-:W-:-:S02]  /*13d0*/  IADD3 R18, P5, PT, R15, R18, RZ ;  /* 0x000000120f127210 */ /* 0x000fc40007fbe0ff */
[----:B------:R-:W-:Y:S01]  /*13e0*/  ISETP.NE.AND P1, PT, R25, RZ, PT ;  /* 0x000000ff1900720c */ /* 0x000fe20003f25270 */
[----:B------:R-:W-:Y:S01]  /*13f0*/  IMAD R25, R17, 0x244, RZ ;  /* 0x0000024411197824 */ /* 0x000fe200078e02ff */
[----:B------:R-:W-:Y:S01]  /*1400*/  SHF.R.U32.HI R15, RZ, 0x15, R9 ;  /* 0x00000015ff0f7819 */ /* 0x000fe20000011609 */
[----:B------:R-:W-:Y:S01]  /*1410*/  IMAD.MOV.U32 R34, RZ, RZ, RZ ;  /* 0x000000ffff227224 */ /* 0x000fe200078e00ff */
[----:B------:R-:W-:Y:S01]  /*1420*/  ISETP.NE.AND P6, PT, R4, RZ, PT ;  /* 0x000000ff0400720c */ /* 0x000fe20003fc5270 */
[----:B------:R-:W-:Y:S01]  /*1430*/  IMAD.X R9, RZ, RZ, RZ, P5 ;  /* 0x000000ffff097224 */ /* 0x000fe200028e06ff */
[C---:B------:R-:W-:Y:S01]  /*1440*/  LEA R8, P5, R18.reuse, UR6, 0x2 ;  /* 0x0000000612087c11 */ /* 0x040fe2000f8a10ff */
[----:B------:R-:W-:Y:S01]  /*1450*/  IMAD.WIDE R4, R5, 0x4, R2 ;  /* 0x0000000405047825 */ /* 0x000fe200078e0202 */
[----:B------:R-:W-:Y:S02]  /*1460*/  SHF.R.U32.HI R25, RZ, 0x10, R25 ;  /* 0x00000010ff197819 */ /* 0x000fe40000011619 */
[----:B------:R-:W-:-:S02]  /*1470*/  LEA.HI.X R9, R18, UR7, R9, 0x2, P5 ;  /* 0x0000000712097c11 */ /* 0x000fc4000a8f1409 */
[----:B------:R-:W2:Y:S01]  /*1480*/  @!P0 LDG.E.CONSTANT R34, desc[UR4][R4.64] ;  /* 0x0000000404228981 */ /* 0x000ea2000c1e9900 */
[----:B------:R-:W-:Y:S02]  /*1490*/  PRMT R0, R0, 0x9910, RZ ;  /* 0x0000991000007816 */ /* 0x000fe400000000ff */
[----:B------:R-:W-:-:S04]  /*14a0*/  LOP3.LUT P5, RZ, R40, R25, RZ, 0xfc, !PT ;  /* 0x0000001928ff7212 */ /* 0x000fc800078afcff */
[----:B------:R-:W-:Y:S02]  /*14b0*/  ISETP.EQ.OR P0, PT, R0, RZ, !P5 ;  /* 0x000000ff0000720c */ /* 0x000fe40006f02670 */
[----:B------:R-:W-:Y:S02]  /*14c0*/  CS2R R18, SRZ ;  /* 0x0000000000127805 */ /* 0x000fe4000001ff00 */
[----:B------:R-:W-:Y:S02]  /*14d0*/  ISETP.NE.AND P4, PT, R22, RZ, PT ;  /* 0x000000ff1600720c */ /* 0x000fe40003f85270 */
[----:B------:R-:W-:Y:S02]  /*14e0*/  CS2R R22, SRZ ;  /* 0x0000000000167805 */ /* 0x000fe4000001ff00 */
[----:B------:R-:W-:Y:S02]  /*14f0*/  LOP3.LUT R16, R35, 0xffff, RZ, 0xc0, !PT ;  /* 0x0000ffff23107812 */ /* 0x000fe400078ec0ff */
[----:B------:R-:W-:Y:S01]  /*1500*/  LOP3.LUT R42, R42, 0xffff, RZ, 0xc0, !PT ;  /* 0x0000ffff2a2a7812 */ /* 0x000fe200078ec0ff */
[----:B------:R-:W2:Y:S01]  /*1510*/  @P1 LDG.E.CONSTANT R18, desc[UR4][R30.64+0x1c0] ;  /* 0x0001c0041e121981 */ /* 0x000ea2000c1e9900 */
[----:B------:R-:W-:-:S03]  /*1520*/  CS2R R20, SRZ ;  /* 0x0000000000147805 */ /* 0x000fc6000001ff00 */
[----:B------:R0:W2:Y:S01]  /*1530*/  @P1 LDG.E.CONSTANT R19, desc[UR4][R30.64+0x380] ;  /* 0x000380041e131981 */ /* 0x0000a2000c1e9900 */
[----:B------:R-:W-:Y:S01]  /*1540*/  @!P0 IMAD R33, R25, 0x70, R24 ;  /* 0x0000007019218824 */ /* 0x000fe200078e0218 */
[----:B------:R-:W-:Y:S01]  /*1550*/  LOP3.LUT R46, R46, 0xffff, RZ, 0xc0, !PT ;  /* 0x0000ffff2e2e7812 */ /* 0x000fe200078ec0ff */
[----:B------:R-:W-:Y:S01]  /*1560*/  IMAD.IADD R16, R37, 0x1, R16 ;  /* 0x0000000125107824 */ /* 0x000fe200078e0210 */
[----:B------:R-:W2:Y:S01]  /*1570*/  @P2 LDG.E.CONSTANT R22, desc[UR4][R8.64+0x1c0] ;  /* 0x0001c00408162981 */ /* 0x000ea2000c1e9900 */
[----:B------:R-:W-:Y:S01]  /*1580*/  @!P0 IMAD.WIDE.U32 R32, R33, 0x4, R2 ;  /* 0x0000000421208825 */ /* 0x000fe200078e0002 */
[----:B------:R-:W-:Y:S02]  /*1590*/  LOP3.LUT R41, R41, 0xffff, RZ, 0xc0, !PT ;  /* 0x0000ffff29297812 */ /* 0x000fe400078ec0ff */
[----:B------:R1:W2:Y:S01]  /*15a0*/  @P2 LDG.E.CONSTANT R23, desc[UR4][R8.64+0x380] ;  /* 0x0003800408172981 */ /* 0x0002a2000c1e9900 */
[----:B0-----:R-:W-:Y:S01]  /*15b0*/  MOV R31, RZ ;  /* 0x000000ff001f7202 */ /* 0x001fe20000000f00 */
[----:B------:R-:W-:-:S02]  /*15c0*/  IMAD R42, R42, 0x244, RZ ;  /* 0x000002442a2a7824 */ /* 0x000fc400078e02ff */
[----:B------:R-:W-:Y:S01]  /*15d0*/  IMAD R15, R15, 0x3100, R16 ;  /* 0x000031000f0f7824 */ /* 0x000fe200078e0210 */
[----:B------:R-:W-:Y:S01]  /*15e0*/  CS2R R16, SRZ ;  /* 0x0000000000107805 */ /* 0x000fe2000001ff00 */
[----:B------:R-:W-:Y:S01]  /*15f0*/  VIADD R30, R12, 0x1f80 ;  /* 0x00001f800c1e7836 */ /* 0x000fe20000000000 */
[----:B------:R0:W2:Y:S01]  /*1600*/  @!P0 LDG.E.CONSTANT R31, desc[UR4][R32.64] ;  /* 0x00000004201f8981 */ /* 0x0000a2000c1e9900 */
[----:B-1----:R-:W-:-:S03]  /*1610*/  PRMT R8, R36, 0x9910, RZ ;  /* 0x0000991024087816 */ /* 0x002fc600000000ff */
[----:B------:R-:W2:Y:S01]  /*1620*/  @P3 LDG.E.CONSTANT R20, desc[UR4][R6.64+0x1c0] ;  /* 0x0001c00406143981 */ /* 0x000ea2000c1e9900 */
[----:B------:R-:W-:-:S03]  /*1630*/  SHF.R.U32.HI R36, RZ, 0x10, R42 ;  /* 0x00000010ff247819 */ /* 0x000fc6000001162a */
[----:B------:R1:W2:Y:S01]  /*1640*/  @P3 LDG.E.CONSTANT R21, desc[UR4][R6.64+0x380] ;  /* 0x0003800406153981 */ /* 0x0002a2000c1e9900 */
[----:B0-----:R-:W-:Y:S01]  /*1650*/  PRMT R32, R35, 0x9910, RZ ;  /* 0x0000991023207816 */ /* 0x001fe200000000ff */
[----:B------:R-:W-:Y:S01]  /*1660*/  IMAD R35, R46, 0x244, RZ ;  /* 0x000002442e237824 */ /* 0x000fe200078e02ff */
[----:B------:R-:W-:Y:S01]  /*1670*/  LOP3.LUT R30, R30, 0xffff, RZ, 0xc0, !PT ;  /* 0x0000ffff1e1e7812 */ /* 0x000fe200078ec0ff */
[----:B------:R-:W2:Y:S01]  /*1680*/  @P4 LDG.E.CONSTANT R16, desc[UR4][R26.64+0x1c0] ;  /* 0x0001c0041a104981 */ /* 0x000ea2000c1e9900 */
[----:B------:R-:W-:-:S03]  /*1690*/  LOP3.LUT P2, RZ, R40, R36, RZ, 0xfc, !PT ;  /* 0x0000002428ff7212 */ /* 0x000fc6000784fcff */
[----:B------:R0:W2:Y:S01]  /*16a0*/  @P4 LDG.E.CONSTANT R17, desc[UR4][R26.64+0x380] ;  /* 0x000380041a114981 */ /* 0x0000a2000c1e9900 */
[----:B-1----:R-:W-:Y:S02]  /*16b0*/  IMAD R6, R41, 0x244, RZ ;  /* 0x0000024429067824 */ /* 0x002fe400078e02ff */
[----:B------:R-:W-:Y:S01]  /*16c0*/  IMAD.MOV.U32 R41, RZ, RZ, R8 ;  /* 0x000000ffff297224 */ /* 0x000fe200078e0008 */
[----:B------:R-:W-:Y:S01]  /*16d0*/  SHF.R.U32.HI R35, RZ, 0x10, R35 ;  /* 0x00000010ff237819 */ /* 0x000fe20000011623 */
[----:B------:R-:W-:Y:S01]  /*16e0*/  IMAD R7, R30, 0x3055, RZ ;  /* 0x000030551e077824 */ /* 0x000fe200078e02ff */
[----:B------:R-:W-:Y:S02]  /*16f0*/  PRMT R33, R29, 0x9910, RZ ;  /* 0x000099101d217816 */ /* 0x000fe400000000ff */
[----:B------:R-:W-:Y:S02]  /*1700*/  ISETP.EQ.OR P2, PT, R41, RZ, !P2 ;  /* 0x000000ff2900720c */ /* 0x000fe40005742670 */
[----:B0-----:R-:W-:-:S02]  /*1710*/  CS2R R26, SRZ ;  /* 0x00000000001a7805 */ /* 0x001fc4000001ff00 */
[----:B------:R-:W-:Y:S02]  /*1720*/  PRMT R30, R43, 0x9910, RZ ;  /* 0x000099102b1e7816 */ /* 0x000fe400000000ff */
[----:B------:R-:W-:Y:S02]  /*1730*/  LOP3.LUT P3, RZ, R40, R35, RZ, 0xfc, !PT ;  /* 0x0000002328ff7212 */ /* 0x000fe4000786fcff */
[----:B------:R-:W-:Y:S01]  /*1740*/  SHF.R.U32.HI R29, RZ, 0x10, R6 ;  /* 0x00000010ff1d7819 */ /* 0x000fe20000011606 */
[----:B------:R-:W2:Y:S01]  /*1750*/  @P6 LDG.E.CONSTANT R26, desc[UR4][R4.64+0x1c0] ;  /* 0x0001c004041a6981 */ /* 0x000ea2000c1e9900 */
[----:B------:R-:W-:-:S03]  /*1760*/  ISETP.EQ.OR P3, PT, R30, RZ, !P3 ;  /* 0x000000ff1e00720c */ /* 0x000fc60005f62670 */
[----:B------:R0:W2:Y:S01]  /*1770*/  @P6 LDG.E.CONSTANT R27, desc[UR4][R4.64+0x380] ;  /* 0x00038004041b6981 */ /* 0x0000a2000c1e9900 */
[----:B------:R-:W-:Y:S02]  /*1780*/  LOP3.LUT P0, RZ, R40, R29, RZ, 0xfc, !PT ;  /* 0x0000001d28ff7212 */ /* 0x000fe4000780fcff */
[----:B------:R-:W-:Y:S02]  /*1790*/  SHF.R.U32.HI R42, RZ, 0x16, R7 ;  /* 0x00000016ff2a7819 */ /* 0x000fe40000011607 */
[----:B------:R-:W-:Y:S02]  /*17a0*/  ISETP.EQ.OR P0, PT, R33, RZ, !P0 ;  /* 0x000000ff2100720c */ /* 0x000fe40004702670 */
[----:B0-----:R-:W-:Y:S01]  /*17b0*/  LOP3.LUT R4, R43, 0xffff, RZ, 0xc0, !PT ;  /* 0x0000ffff2b047812 */ /* 0x001fe200078ec0ff */
[----:B------:R-:W-:-:S03]  /*17c0*/  @!P2 IMAD R9, R36, 0x70, R13 ;  /* 0x000000702409a824 */ /* 0x000fc600078e020d */
[----:B------:R-:W-:Y:S01]  /*17d0*/  IADD3 R7, PT, PT, R37, R4, RZ ;  /* 0x0000000425077210 */ /* 0x000fe20007ffe0ff */
[----:B------:R-:W-:Y:S02]  /*17e0*/  IMAD.MOV.U32 R49, RZ, RZ, RZ ;  /* 0x000000ffff317224 */ /* 0x000fe400078e00ff */
[----:B------:R-:W-:-:S04]  /*17f0*/  @!P2 IMAD.WIDE.U32 R8, R9, 0x4, R2 ;  /* 0x000000040908a825 */ /* 0x000fc800078e0002 */
[----:B------:R-:W-:Y:S01]  /*1800*/  IMAD R42, R42, 0x3100, R7 ;  /* 0x000031002a2a7824 */ /* 0x000fe200078e0207 */
[----:B------:R-:W-:Y:S01]  /*1810*/  IADD3 R46, PT, PT, R12, 0x92, RZ ;  /* 0x000000920c2e7810 */ /* 0x000fe20007ffe0ff */
[----:B------:R0:W2:Y:S02]  /*1820*/  @!P2 LDG.E.CONSTANT R49, desc[UR4][R8.64] ;  /* 0x000000040831a981 */ /* 0x0000a4000c1e9900 */
[----:B------:R-:W-:Y:S02]  /*1830*/  @!P3 IMAD R43, R35, 0x70, R42 ;  /* 0x00000070232bb824 */ /* 0x000fe400078e022a */
[----:B------:R-:W-:Y:S02]  /*1840*/  @!P0 IMAD R5, R29, 0x70, R14 ;  /* 0x000000701d058824 */ /* 0x000fe400078e020e */
[----:B------:R-:W-:Y:S02]  /*1850*/  IMAD.MOV.U32 R55, RZ, RZ, RZ ;  /* 0x000000ffff377224 */ /* 0x000fe400078e00ff */
[----:B0-----:R-:W-:Y:S01]  /*1860*/  @!P3 IMAD.WIDE.U32 R8, R43, 0x4, R2 ;  /* 0x000000042b08b825 */ /* 0x001fe200078e0002 */
[----:B------:R-:W-:-:S03]  /*1870*/  LOP3.LUT R43, R46, 0xffff, RZ, 0xc0, !PT ;  /* 0x0000ffff2e2b7812 */ /* 0x000fc600078ec0ff */
[----:B------:R-:W-:-:S04]  /*1880*/  @!P0 IMAD.WIDE.U32 R4, R5, 0x4, R2 ;  /* 0x0000000405048825 */ /* 0x000fc800078e0002 */
[----:B------:R-:W-:Y:S01]  /*1890*/  IMAD R43, R43, 0x60b, RZ ;  /* 0x0000060b2b2b7824 */ /* 0x000fe200078e02ff */
[----:B------:R0:W2:Y:S04]  /*18a0*/  @!P0 LDG.E.CONSTANT R55, desc[UR4][R4.64] ;  /* 0x0000000404378981 */ /* 0x0000a8000c1e9900 */
[----:B0-----:R-:W-:-:S04]  /*18b0*/  SHF.R.U32.HI R4, RZ, 0x13, R43 ;  /* 0x00000013ff047819 */ /* 0x001fc8000001162b */
[----:B------:R-:W-:-:S05]  /*18c0*/  PRMT R4, R4, 0x9910, RZ ;  /* 0x0000991004047816 */ /* 0x000fca00000000ff */
[----:B------:R-:W-:-:S04]  /*18d0*/  IMAD R4, R4, 0x153, RZ ;  /* 0x0000015304047824 */ /* 0x000fc800078e02ff */
[----:B------:R-:W-:Y:S01]  /*18e0*/  IMAD.MOV R4, RZ, RZ, -R4 ;  /* 0x000000ffff047224 */ /* 0x000fe200078e0a04 */
[----:B------:R-:W-:-:S04]  /*18f0*/  LOP3.LUT R38, R38, 0xffff, RZ, 0xc0, !PT ;  /* 0x0000ffff26267812 */ /* 0x000fc800078ec0ff */
[----:B------:R-:W-:Y:S02]  /*1900*/  PRMT R5, R4, 0x7710, RZ ;  /* 0x0000771004057816 */ /* 0x000fe400000000ff */
[----:B------:R-:W-:Y:S01]  /*1910*/  IADD3 R4, PT, PT, R12, 0x21, RZ ;  /* 0x000000210c047810 */ /* 0x000fe20007ffe0ff */
[----:B------:R-:W-:Y:S02]  /*1920*/  IMAD R38, R38, 0x244, RZ ;  /* 0x0000024426267824 */ /* 0x000fe400078e02ff */
[----:B------:R-:W-:Y:S01]  /*1930*/  IMAD.IADD R46, R46, 0x1, R5 ;  /* 0x000000012e2e7824 */ /* 0x000fe200078e0205 */
[----:B------:R-:W-:Y:S02]  /*1940*/  LOP3.LUT R5, R4, 0xffff, RZ, 0xc0, !PT ;  /* 0x0000ffff04057812 */ /* 0x000fe400078ec0ff */
[----:B------:R-:W-:-:S03]  /*1950*/  SHF.R.U32.HI R38, RZ, 0x10, R38 ;  /* 0x00000010ff267819 */ /* 0x000fc60000011626 */
[----:B------:R-:W-:Y:S01]  /*1960*/  IMAD R5, R5, 0x244, RZ ;  /* 0x0000024405057824 */ /* 0x000fe200078e02ff */
[----:B------:R-:W-:-:S04]  /*1970*/  LOP3.LUT P1, RZ, R40, R38, RZ, 0xfc, !PT ;  /* 0x0000002628ff7212 */ /* 0x000fc8000782fcff */
[----:B------:R-:W-:Y:S02]  /*1980*/  SHF.R.U32.HI R5, RZ, 0x10, R5 ;  /* 0x00000010ff057819 */ /* 0x000fe40000011605 */
[----:B------:R-:W-:Y:S01]  /*1990*/  ISETP.EQ.OR P1, PT, R32, RZ, !P1 ;  /* 0x000000ff2000720c */ /* 0x000fe20004f22670 */
[----:B------:R-:W0:Y:S01]  /*19a0*/  S2R R48, SR_CgaCtaId ;  /* 0x0000000000307919 */ /* 0x000e220000008800 */
[----:B------:R-:W-:-:S05]  /*19b0*/  PRMT R5, R5, 0x9910, RZ ;  /* 0x0000991005057816 */ /* 0x000fca00000000ff */
[----:B------:R-:W-:Y:S01]  /*19c0*/  IMAD R5, R5, 0x71, RZ ;  /* 0x0000007105057824 */ /* 0x000fe200078e02ff */
[----:B------:R-:W-:-:S03]  /*19d0*/  LOP3.LUT R46, R46, 0xffff, RZ, 0xc0, !PT ;  /* 0x0000ffff2e2e7812 */ /* 0x000fc600078ec0ff */
[----:B------:R-:W-:Y:S02]  /*19e0*/  IMAD.MOV R5, RZ, RZ, -R5 ;  /* 0x000000ffff057224 */ /* 0x000fe400078e0a05 */
[----:B------:R-:W-:Y:S02]  /*19f0*/  @!P1 IMAD R7, R38, 0x70, R15 ;  /* 0x0000007026079824 */ /* 0x000fe400078e020f */
[----:B------:R-:W-:Y:S01]  /*1a00*/  IMAD.MOV.U32 R57, RZ, RZ, RZ ;  /* 0x000000ffff397224 */ /* 0x000fe200078e00ff */
[----:B------:R-:W-:Y:S01]  /*1a10*/  PRMT R5, R5, 0x7710, RZ ;  /* 0x0000771005057816 */ /* 0x000fe200000000ff */
[----:B------:R-:W-:Y:S01]  /*1a20*/  @!P1 IMAD.WIDE.U32 R6, R7, 0x4, R2 ;  /* 0x0000000407069825 */ /* 0x000fe200078e0002 */
[----:B------:R-:W-:-:S03]  /*1a30*/  LOP3.LUT R53, R12, R53, RZ, 0xfc, !PT ;  /* 0x000000350c357212 */ /* 0x000fc600078efcff */
[----:B------:R-:W-:Y:S01]  /*1a40*/  IMAD R46, R46, 0x244, RZ ;  /* 0x000002442e2e7824 */ /* 0x000fe200078e02ff */
[----:B------:R1:W2:Y:S01]  /*1a50*/  @!P1 LDG.E.CONSTANT R57, desc[UR4][R6.64] ;  /* 0x0000000406399981 */ /* 0x0002a2000c1e9900 */
[----:B------:R-:W-:Y:S02]  /*1a60*/  IMAD.MOV.U32 R59, RZ, RZ, RZ ;  /* 0x000000ffff3b7224 */ /* 0x000fe400078e00ff */
[----:B------:R-:W-:Y:S01]  /*1a70*/  IMAD.IADD R4, R4, 0x1, R5 ;  /* 0x0000000104047824 */ /* 0x000fe200078e0205 */
[----:B------:R-:W-:Y:S02]  /*1a80*/  IADD3 R5, PT, PT, R12, 0x2300, RZ ;  /* 0x000023000c057810 */ /* 0x000fe40007ffe0ff */
[----:B------:R-:W-:Y:S01]  /*1a90*/  MOV R43, 0x400 ;  /* 0x00000400002b7802 */ /* 0x000fe20000000f00 */
[----:B------:R3:W2:Y:S01]  /*1aa0*/  @!P3 LDG.E.CONSTANT R59, desc[UR4][R8.64] ;  /* 0x00000004083bb981 */ /* 0x0006a2000c1e9900 */
[----:B-1----:R-:W-:Y:S01]  /*1ab0*/  IMAD R6, R44, 0x1c0, R53 ;  /* 0x000001c02c067824 */ /* 0x002fe200078e0235 */
[----:B------:R-:W-:Y:S01]  /*1ac0*/  SHF.R.U32.HI R53, RZ, 0x10, R46 ;  /* 0x00000010ff357819 */ /* 0x000fe2000001162e */
[----:B------:R-:W-:Y:S01]  /*1ad0*/  VIADD R7, R12, 0x19 ;  /* 0x000000190c077836 */ /* 0x000fe20000000000 */
[----:B------:R-:W-:-:S02]  /*1ae0*/  LOP3.LUT R5, R5, 0xffff, RZ, 0xc0, !PT ;  /* 0x0000ffff05057812 */ /* 0x000fc400078ec0ff */
[----:B------:R-:W-:Y:S02]  /*1af0*/  LOP3.LUT P0, RZ, R40, R53, RZ, 0xfc, !PT ;  /* 0x0000003528ff7212 */ /* 0x000fe4000780fcff */
[C---:B---3--:R-:W-:Y:S01]  /*1b00*/  PRMT R8, R4.reuse, 0x9910, RZ ;  /* 0x0000991004087816 */ /* 0x048fe200000000ff */
[----:B------:R-:W-:Y:S01]  /*1b10*/  VIADD R9, R43, 0xa980 ;  /* 0x0000a9802b097836 */ /* 0x000fe20000000000 */
[----:B------:R-:W-:Y:S01]  /*1b20*/  LOP3.LUT R50, R7, 0xffff, RZ, 0xc0, !PT ;  /* 0x0000ffff07327812 */ /* 0x000fe200078ec0ff */
[----:B------:R-:W-:Y:S01]  /*1b30*/  IMAD R5, R5, 0x3055, RZ ;  /* 0x0000305505057824 */ /* 0x000fe200078e02ff */
[----:B------:R-:W-:Y:S02]  /*1b40*/  LOP3.LUT R4, R4, 0xffff, RZ, 0xc0, !PT ;  /* 0x0000ffff04047812 */ /* 0x000fe400078ec0ff */
[----:B------:R-:W-:Y:S02]  /*1b50*/  ISETP.EQ.OR P0, PT, R8, RZ, !P0 ;  /* 0x000000ff0800720c */ /* 0x000fe40004702670 */
[----:B0-----:R-:W-:-:S02]  /*1b60*/  LEA R43, R48, R43, 0x18 ;  /* 0x0000002b302b7211 */ /* 0x001fc400078ec0ff */
[----:B------:R-:W-:Y:S01]  /*1b70*/  LEA R9, R48, R9, 0x18 ;  /* 0x0000000930097211 */ /* 0x000fe200078ec0ff */
[----:B------:R-:W-:Y:S01]  /*1b80*/  IMAD R48, R50, 0x60b, RZ ;  /* 0x0000060b32307824 */ /* 0x000fe200078e02ff */
[----:B------:R-:W-:Y:S01]  /*1b90*/  SHF.R.U32.HI R46, RZ, 0x16, R5 ;  /* 0x00000016ff2e7819 */ /* 0x000fe20000011605 */
[----:B------:R-:W-:Y:S02]  /*1ba0*/  IMAD.IADD R5, R37, 0x1, R4 ;  /* 0x0000000125057824 */ /* 0x000fe400078e0204 */
[----:B------:R-:W-:Y:S01]  /*1bb0*/  IMAD R44, R12, 0x4, R43 ;  /* 0x000000040c2c7824 */ /* 0x000fe200078e022b */
[----:B------:R-:W-:Y:S01]  /*1bc0*/  BAR.SYNC.DEFER_BLOCKING 0x0 ;  /* 0x0000000000007b1d */ /* 0x000fe20000010000 */
[----:B------:R-:W-:Y:S01]  /*1bd0*/  IMAD R46, R46, 0x3100, R5 ;  /* 0x000031002e2e7824 */ /* 0x000fe200078e0205 */
[----:B------:R-:W-:-:S03]  /*1be0*/  SHF.R.U32.HI R48, RZ, 0x13, R48 ;  /* 0x00000013ff307819 */ /* 0x000fc60000011630 */
[----:B------:R-:W-:-:S04]  /*1bf0*/  @!P0 IMAD R5, R53, 0x70, R46 ;  /* 0x0000007035058824 */ /* 0x000fc800078e022e */
[----:B------:R-:W-:Y:S01]  /*1c00*/  @!P0 IMAD.WIDE.U32 R4, R5, 0x4, R2 ;  /* 0x0000000405048825 */ /* 0x000fe200078e0002 */
[----:B------:R0:W-:Y:S04]  /*1c10*/  STS [R44+0x2a00], R45 ;  /* 0x002a002d2c007388 */ /* 0x0001e80000000800 */
[----:B----4-:R1:W-:Y:S01]  /*1c20*/  STS [R44+0xe00], R51 ;  /* 0x000e00332c007388 */ /* 0x0103e20000000800 */
[----:B0-----:R-:W-:Y:S01]  /*1c30*/  PRMT R45, R48, 0x9910, RZ ;  /* 0x00009910302d7816 */ /* 0x001fe200000000ff */
[----:B-1----:R-:W-:-:S04]  /*1c40*/  IMAD.MOV.U32 R51, RZ, RZ, RZ ;  /* 0x000000ffff337224 */ /* 0x002fc800078e00ff */
[----:B------:R-:W-:Y:S01]  /*1c50*/  IMAD R45, R45, 0x153, RZ ;  /* 0x000001532d2d7824 */ /* 0x000fe200078e02ff */
[----:B-----5:R0:W-:Y:S04]  /*1c60*/  STS [R44+0x1c00], R47 ;  /* 0x001c002f2c007388 */ /* 0x0201e80000000800 */
[----:B------:R1:W3:Y:S01]  /*1c70*/  @!P0 LDG.E.CONSTANT R51, desc[UR4][R4.64] ;  /* 0x0000000404338981 */ /* 0x0002e2000c1e9900 */
[----:B0-----:R-:W-:Y:S01]  /*1c80*/  IMAD R47, R50, 0x244, RZ ;  /* 0x00000244322f7824 */ /* 0x001fe200078e02ff */
[----:B-1----:R-:W-:-:S04]  /*1c90*/  IADD3 R4, PT, PT, RZ, -R45, RZ ;  /* 0x8000002dff047210 */ /* 0x002fc80007ffe0ff */
[----:B------:R-:W-:Y:S02]  /*1ca0*/  SHF.R.U32.HI R47, RZ, 0x10, R47 ;  /* 0x00000010ff2f7819 */ /* 0x000fe4000001162f */
[----:B------:R-:W-:Y:S02]  /*1cb0*/  PRMT R4, R4, 0x7710, RZ ;  /* 0x0000771004047816 */ /* 0x000fe400000000ff */
[----:B------:R-:W-:-:S03]  /*1cc0*/  PRMT R5, R47, 0x9910, RZ ;  /* 0x000099102f057816 */ /* 0x000fc600000000ff */
[----:B------:R-:W-:Y:S02]  /*1cd0*/  IMAD.IADD R4, R7, 0x1, R4 ;  /* 0x0000000107047824 */ /* 0x000fe400078e0204 */
[----:B------:R-:W-:-:S03]  /*1ce0*/  IMAD R5, R5, 0x71, RZ ;  /* 0x0000007105057824 */ /* 0x000fc600078e02ff */
[----:B------:R-:W-:Y:S01]  /*1cf0*/  LOP3.LUT R4, R4, 0xffff, RZ, 0xc0, !PT ;  /* 0x0000ffff04047812 */ /* 0x000fe200078ec0ff */
[----:B------:R-:W-:-:S04]  /*1d00*/  IMAD.MOV R5, RZ, RZ, -R5 ;  /* 0x000000ffff057224 */ /* 0x000fc800078e0a05 */
[----:B------:R-:W-:Y:S01]  /*1d10*/  IMAD R4, R4, 0x244, RZ ;  /* 0x0000024404047824 */ /* 0x000fe200078e02ff */
[----:B------:R-:W-:-:S04]  /*1d20*/  PRMT R48, R5, 0x7710, RZ ;  /* 0x0000771005307816 */ /* 0x000fc800000000ff */
[----:B------:R-:W-:Y:S01]  /*1d30*/  SHF.R.U32.HI R45, RZ, 0x10, R4 ;  /* 0x00000010ff2d7819 */ /* 0x000fe20000011604 */
[----:B------:R-:W-:Y:S01]  /*1d40*/  IMAD.IADD R7, R7, 0x1, R48 ;  /* 0x0000000107077824 */ /* 0x000fe200078e0230 */
[----:B------:R-:W-:Y:S01]  /*1d50*/  IADD3 R4, PT, PT, R12, 0x2680, RZ ;  /* 0x000026800c047810 */ /* 0x000fe20007ffe0ff */
[----:B------:R0:W-:Y:S01]  /*1d60*/  STS [R44+0x3800], R39 ;  /* 0x003800272c007388 */ /* 0x0001e20000000800 */
[----:B------:R-:W-:Y:S02]  /*1d70*/  LOP3.LUT P0, RZ, R40, R45, RZ, 0xfc, !PT ;  /* 0x0000002d28ff7212 */ /* 0x000fe4000780fcff */
[----:B------:R-:W-:Y:S02]  /*1d80*/  LOP3.LUT R4, R4, 0xffff, RZ, 0xc0, !PT ;  /* 0x0000ffff04047812 */ /* 0x000fe400078ec0ff */
[----:B0-----:R-:W-:-:S03]  /*1d90*/  PRMT R39, R7, 0x9910, RZ ;  /* 0x0000991007277816 */ /* 0x001fc600000000ff */
[----:B------:R-:W-:Y:S01]  /*1da0*/  IMAD R40, R4, 0x3055, RZ ;  /* 0x0000305504287824 */ /* 0x000fe200078e02ff */
[----:B------:R-:W-:Y:S01]  /*1db0*/  LOP3.LUT R4, R7, 0xffff, RZ, 0xc0, !PT ;  /* 0x0000ffff07047812 */ /* 0x000fe200078ec0ff */
[C---:B------:R-:W-:Y:S01]  /*1dc0*/  VIADD R7, R12.reuse, 0x2a00 ;  /* 0x00002a000c077836 */ /* 0x040fe20000000000 */
[----:B------:R-:W-:Y:S02]  /*1dd0*/  ISETP.EQ.OR P0, PT, R39, RZ, !P0 ;  /* 0x000000ff2700720c */ /* 0x000fe40004702670 */
[----:B------:R-:W-:Y:S01]  /*1de0*/  SHF.R.U32.HI R40, RZ, 0x16, R40 ;  /* 0x00000016ff287819 */ /* 0x000fe20000011628 */
[----:B------:R-:W-:Y:S01]  /*1df0*/  IMAD.IADD R37, R37, 0x1, R4 ;  /* 0x0000000125257824 */ /* 0x000fe200078e0204 */
[----:B------:R-:W-:Y:S02]  /*1e00*/  LOP3.LUT R47, R7, 0xffff, RZ, 0xc0, !PT ;  /* 0x0000ffff072f7812 */ /* 0x000fe400078ec0ff */
[----:B------:R-:W-:Y:S01]  /*1e10*/  IADD3 R7, PT, PT, R12, 0xf3, RZ ;  /* 0x000000f30c077810 */ /* 0x000fe20007ffe0ff */
[----:B------:R-:W-:-:S02]  /*1e20*/  IMAD R40, R40, 0x3100, R37 ;  /* 0x0000310028287824 */ /* 0x000fc400078e0225 */
[----:B------:R-:W-:Y:S01]  /*1e30*/  IMAD R47, R47, 0x3055, RZ ;  /* 0x000030552f2f7824 */ /* 0x000fe200078e02ff */
[----:B------:R-:W-:-:S03]  /*1e40*/  LOP3.LUT R48, R7, 0xffff, RZ, 0xc0, !PT ;  /* 0x0000ffff07307812 */ /* 0x000fc600078ec0ff */
[----:B------:R-:W-:Y:S01]  /*1e50*/  @!P0 IMAD R5, R45, 0x70, R40 ;  /* 0x000000702d058824 */ /* 0x000fe200078e0228 */
[----:B------:R-:W-:Y:S01]  /*1e60*/  SHF.R.U32.HI R7, RZ, 0x16, R47 ;  /* 0x00000016ff077819 */ /* 0x000fe2000001162f */
[----:B------:R-:W-:Y:S02]  /*1e70*/  IMAD.MOV.U32 R37, RZ, RZ, RZ ;  /* 0x000000ffff257224 */ /* 0x000fe400078e00ff */
[----:B------:R-:W-:-:S04]  /*1e80*/  @!P0 IMAD.WIDE.U32 R4, R5, 0x4, R2 ;  /* 0x0000000405048825 */ /* 0x000fc800078e0002 */
[----:B------:R-:W-:Y:S01]  /*1e90*/  IMAD R48, R48, 0x244, RZ ;  /* 0x0000024430307824 */ /* 0x000fe200078e02ff */
[----:B------:R0:W4:Y:S01]  /*1ea0*/  @!P0 LDG.E.CONSTANT R37, desc[UR4][R4.64] ;  /* 0x0000000404258981 */ /* 0x000122000c1e9900 */
[----:B------:R-:W-:-:S03]  /*1eb0*/  IMAD R7, R7, 0x3100, R6 ;  /* 0x0000310007077824 */ /* 0x000fc600078e0206 */
[----:B------:R-:W-:Y:S02]  /*1ec0*/  SHF.R.U32.HI R6, RZ, 0x10, R48 ;  /* 0x00000010ff067819 */ /* 0x000fe40000011630 */
[----:B0-----:R-:W-:Y:S02]  /*1ed0*/  PRMT R5, R12, 0x9910, RZ ;  /* 0x000099100c057816 */ /* 0x001fe400000000ff */
[----:B------:R-:W-:-:S03]  /*1ee0*/  PRMT R4, R6, 0x9910, RZ ;  /* 0x0000991006047816 */ /* 0x000fc600000000ff */
[----:B------:R-:W-:Y:S02]  /*1ef0*/  IMAD R5, R5, 0xab, RZ ;  /* 0x000000ab05057824 */ /* 0x000fe400078e02ff */
[----:B------:R-:W-:-:S03]  /*1f00*/  IMAD R4, R4, 0x70, RZ ;  /* 0x0000007004047824 */ /* 0x000fc600078e02ff */
[----:B------:R-:W-:Y:S02]  /*1f10*/  LOP3.LUT R5, R5, 0xffff, RZ, 0xc0, !PT ;  /* 0x0000ffff05057812 */ /* 0x000fe400078ec0ff */
[----:B------:R-:W-:Y:S02]  /*1f20*/  LOP3.LUT R4, R4, 0xffff, RZ, 0xc0, !PT ;  /* 0x0000ffff04047812 */ /* 0x000fe400078ec0ff */
[----:B------:R-:W-:Y:S02]  /*1f30*/  SHF.R.U32.HI R6, RZ, 0x9, R5 ;  /* 0x00000009ff067819 */ /* 0x000fe40000011605 */
[----:B------:R-:W-:Y:S02]  /*1f40*/  IADD3 R5, PT, PT, R7, -0x60, R4 ;  /* 0xffffffa007057810 */ /* 0x000fe40007ffe004 */
[----:B------:R-:W-:-:S05]  /*1f50*/  PRMT R4, R6, 0x9910, RZ ;  /* 0x0000991006047816 */ /* 0x000fca00000000ff */
[----:B------:R-:W-:-:S04]  /*1f60*/  IMAD R4, R4, 0x3, RZ ;  /* 0x0000000304047824 */ /* 0x000fc800078e02ff */
[----:B------:R-:W-:-:S05]  /*1f70*/  IMAD.MOV R4, RZ, RZ, -R4 ;  /* 0x000000ffff047224 */ /* 0x000fca00078e0a04 */
[----:B------:R-:W-:-:S05]  /*1f80*/  PRMT R7, R4, 0x7710, RZ ;  /* 0x0000771004077816 */ /* 0x000fca00000000ff */
[----:B------:R-:W-:-:S05]  /*1f90*/  IMAD.IADD R4, R7, 0x1, R12 ;  /* 0x0000000107047824 */ /* 0x000fca00078e020c */
[----:B------:R-:W-:Y:S02]  /*1fa0*/  LOP3.LUT R7, R4, 0xff, RZ, 0xc0, !PT ;  /* 0x000000ff04077812 */ /* 0x000fe400078ec0ff */
[----:B------:R-:W-:-:S03]  /*1fb0*/  LOP3.LUT R6, R6, 0xffff, RZ, 0xc0, !PT ;  /* 0x0000ffff06067812 */ /* 0x000fc600078ec0ff */
[----:B------:R-:W-:-:S04]  /*1fc0*/  IMAD R7, R10, 0x120, R7 ;  /* 0x000001200a077824 */ /* 0x000fc800078e0207 */
[----:B------:R-:W-:Y:S02]  /*1fd0*/  IMAD R47, R6, 0x9, R7 ;  /* 0x00000009062f7824 */ /* 0x000fe400078e0207 */
[----:B------:R-:W0:Y:S01]  /*1fe0*/  LDC.64 R6, c[0x0][0x388] ;  /* 0x0000e200ff067b82 */ /* 0x000e220000000a00 */
[----:B------:R-:W-:Y:S01]  /*1ff0*/  ISETP.GT.U32.AND P1, PT, R12, 0x5f, PT ;  /* 0x0000005f0c00780c */ /* 0x000fe20003f24070 */
[----:B------:R-:W-:Y:S01]  /*2000*/  IMAD.WIDE.U32 R4, R5, 0x4, R2 ;  /* 0x0000000405047825 */ /* 0x000fe200078e0002 */
[----:B--2---:R1:W-:Y:S11]  /*2010*/  STS [R44], R34 ;  /* 0x000000222c007388 */ /* 0x0043f60000000800 */
[----:B------:R-:W2:Y:S01]  /*2020*/  @!P1 LDG.E.CONSTANT R3, desc[UR4][R4.64] ;  /* 0x0000000404039981 */ /* 0x000ea2000c1e9900 */
[----:B0-----:R-:W-:-:S05]  /*2030*/  IMAD.WIDE.U32 R6, R47, 0x4, R6 ;  /* 0x000000042f067825 */ /* 0x001fca00078e0006 */
[----:B-1----:R-:W5:Y:S01]  /*2040*/  @!P1 LDG.E.CONSTANT R34, desc[UR4][R6.64] ;  /* 0x0000000406229981 */ /* 0x002f62000c1e9900 */
[----:B------:R-:W-:-:S05]  /*2050*/  IMAD R2, R28, 0x493, RZ ;  /* 0x000004931c027824 */ /* 0x000fca00078e02ff */
[----:B------:R-:W-:-:S04]  /*2060*/  SHF.R.U32.HI R2, RZ, 0x10, R2 ;  /* 0x00000010ff027819 */ /* 0x000fc80000011602 */
[----:B------:R-:W-:-:S05]  /*2070*/  PRMT R47, R2, 0x9910, RZ ;  /* 0x00009910022f7816 */ /* 0x000fca00000000ff */
[----:B------:R-:W-:Y:S02]  /*2080*/  IMAD R47, R47, 0x38, RZ ;  /* 0x000000382f2f7824 */ /* 0x000fe400078e02ff */
[----:B------:R-:W-:Y:S02]  /*2090*/  IMAD R28, R28, 0x925, RZ ;  /* 0x000009251c1c7824 */ /* 0x000fe400078e02ff */
[----:B------:R-:W-:Y:S01]  /*20a0*/  IMAD.MOV R47, RZ, RZ, -R47 ;  /* 0x000000ffff2f7224 */ /* 0x000fe200078e0a2f */
[----:B------:R0:W-:Y:S04]  /*20b0*/  STS [R44+0x4600], R31 ;  /* 0x0046001f2c007388 */ /* 0x0001e80000000800 */
[----:B------:R-:W-:Y:S02]  /*20c0*/  PRMT R47, R47, 0x7710, RZ ;  /* 0x000077102f2f7816 */ /* 0x000fe400000000ff */
[----:B0-----:R-:W-:-:S02]  /*20d0*/  SHF.R.U32.HI R31, RZ, 0x10, R28 ;  /* 0x00000010ff1f7819 */ /* 0x001fc4000001161c */
[----:B------:R-:W-:Y:S02]  /*20e0*/  IADD3 R28, PT, PT, R47, R12, RZ ;  /* 0x0000000c2f1c7210 */ /* 0x000fe40007ffe0ff */
[----:B------:R-:W-:Y:S02]  /*20f0*/  PRMT R47, R31, 0x9910, RZ ;  /* 0x000099101f2f7816 */ /* 0x000fe400000000ff */
[----:B------:R-:W-:-:S03]  /*2100*/  LOP3.LUT R31, R28, 0xffff, RZ, 0xc0, !PT ;  /* 0x0000ffff1c1f7812 */ /* 0x000fc600078ec0ff */
[----:B------:R-:W-:-:S04]  /*2110*/  IMAD.MOV.U32 R28, RZ, RZ, R47 ;  /* 0x000000ffff1c7224 */ /* 0x000fc800078e002f */
[----:B------:R-:W-:Y:S01]  /*2120*/  IMAD R28, R28, 0x1c, RZ ;  /* 0x0000001c1c1c7824 */ /* 0x000fe200078e02ff */
[----:B------:R0:W-:Y:S03]  /*2130*/  STS [R44+0x5400], R55 ;  /* 0x005400372c007388 */ /* 0x0001e60000000800 */
[----:B------:R-:W-:Y:S01]  /*2140*/  IMAD.MOV R28, RZ, RZ, -R28 ;  /* 0x000000ffff1c7224 */ /* 0x000fe200078e0a1c */
[----:B------:R-:W-:Y:S01]  /*2150*/  ISETP.GT.U32.AND P0, PT, R31, 0x1b, PT ;  /* 0x0000001b1f00780c */ /* 0x000fe20003f04070 */
[----:B------:R1:W-:Y:S03]  /*2160*/  STS [R44+0x7000], R49 ;  /* 0x007000312c007388 */ /* 0x0003e60000000800 */
[----:B------:R-:W-:Y:S02]  /*2170*/  PRMT R31, R28, 0x7710, RZ ;  /* 0x000077101c1f7816 */ /* 0x000fe400000000ff */
[----:B0-----:R-:W-:Y:S01]  /*2180*/  @!P1 LEA R55, R12, R9, 0x2 ;  /* 0x000000090c379211 */ /* 0x001fe200078e10ff */
[----:B------:R-:W-:Y:S01]  /*2190*/  IMAD.MOV.U32 R47, RZ, RZ, 0x153 ;  /* 0x00000153ff2f7424 */ /* 0x000fe200078e00ff */
[----:B------:R-:W-:Y:S01]  /*21a0*/  STS [R44+0x6200], R57 ;  /* 0x006200392c007388 */ /* 0x000fe20000000800 */
[----:B------:R-:W-:-:S03]  /*21b0*/  IMAD.IADD R31, R31, 0x1, R12 ;  /* 0x000000011f1f7824 */ /* 0x000fc600078e020c */
[----:B------:R0:W-:Y:S01]  /*21c0*/  STS [R44+0x7e00], R59 ;  /* 0x007e003b2c007388 */ /* 0x0001e20000000800 */
[C---:B------:R-:W-:Y:S02]  /*21d0*/  IMAD R48, R2.reuse, R47, 0xe2 ;  /* 0x000000e202307424 */ /* 0x040fe400078e022f */
[C---:B-1----:R-:W-:Y:S02]  /*21e0*/  IMAD R49, R2.reuse, 0x153, RZ ;  /* 0x0000015302317824 */ /* 0x042fe400078e02ff */
[----:B------:R-:W-:Y:S02]  /*21f0*/  IMAD.SHL.U32 R47, R31, 0x2, RZ ;  /* 0x000000021f2f7824 */ /* 0x000fe400078e00ff */
[----:B------:R-:W-:Y:S01]  /*2200*/  IMAD.MOV.U32 R28, RZ, RZ, R48 ;  /* 0x000000ffff1c7224 */ /* 0x000fe200078e0030 */
[----:B------:R-:W-:Y:S02]  /*2210*/  @!P0 IADD3 R28, PT, PT, R49, RZ, RZ ;  /* 0x000000ff311c8210 */ /* 0x000fe40007ffe0ff */
[----:B------:R-:W-:Y:S01]  /*2220*/  LOP3.LUT R47, R47, 0xffff, RZ, 0xc0, !PT ;  /* 0x0000ffff2f2f7812 */ /* 0x000fe200078ec0ff */
[----:B------:R-:W-:Y:S01]  /*2230*/  IMAD R50, R2, 0xc, R9 ;  /* 0x0000000c02327824 */ /* 0x000fe200078e0209 */
[----:B------:R-:W-:Y:S01]  /*2240*/  ISETP.NE.AND P4, PT, R0, RZ, PT ;  /* 0x000000ff0000720c */ /* 0x000fe20003f85270 */
[----:B---3--:R1:W-:Y:S02]  /*2250*/  STS [R44+0x8c00], R51 ;  /* 0x008c00332c007388 */ /* 0x0083e40000000800 */
[----:B------:R-:W-:Y:S01]  /*2260*/  IMAD.IADD R28, R47, 0x1, R28 ;  /* 0x000000012f1c7824 */ /* 0x000fe200078e021c */
[----:B------:R-:W-:Y:S01]  /*2270*/  ISETP.NE.AND P3, PT, R41, RZ, PT ;  /* 0x000000ff2900720c */ /* 0x000fe20003f65270 */
[----:B------:R-:W-:Y:S01]  /*2280*/  IMAD R25, R25, 0x70, RZ ;  /* 0x0000007019197824 */ /* 0x000fe200078e02ff */
[----:B0-----:R-:W3:Y:S01]  /*2290*/  @!P1 LDG.E.CONSTANT R59, desc[UR4][R4.64+0x1c0] ;  /* 0x0001c004043b9981 */ /* 0x001ee2000c1e9900 */
[----:B-1----:R-:W-:-:S03]  /*22a0*/  IMAD R51, R28, 0x4, R43 ;  /* 0x000000041c337824 */ /* 0x002fc600078e022b */
[----:B----4-:R-:W-:Y:S04]  /*22b0*/  STS [R44+0x9a00], R37 ;  /* 0x009a00252c007388 */ /* 0x010fe80000000800 */
[----:B--2---:R-:W-:Y:S01]  /*22c0*/  @!P1 STS [R44+0xa800], R3 ;  /* 0x00a800032c009388 */ /* 0x004fe20000000800 */
[----:B------:R-:W-:Y:S01]  /*22d0*/  IADD3 R24, P2, PT, R25, R24, RZ ;  /* 0x0000001819187210 */ /* 0x000fe20007f5e0ff */
[----:B------:R-:W-:Y:S02]  /*22e0*/  IMAD R38, R38, 0x70, RZ ;  /* 0x0000007026267824 */ /* 0x000fe400078e02ff */
[----:B------:R-:W-:Y:S01]  /*22f0*/  IMAD R45, R45, 0x70, RZ ;  /* 0x000000702d2d7824 */ /* 0x000fe200078e02ff */
[----:B------:R-:W-:Y:S01]  /*2300*/  MOV R65, RZ ;  /* 0x000000ff00417202 */ /* 0x000fe20000000f00 */
[----:B------:R-:W-:Y:S01]  /*2310*/  IMAD R53, R53, 0x70, RZ ;  /* 0x0000007035357824 */ /* 0x000fe200078e02ff */
[----:B------:R-:W2:Y:S04]  /*2320*/  @!P1 LDG.E.CONSTANT R5, desc[UR4][R4.64+0x380] ;  /* 0x0003800404059981 */ /* 0x000ea8000c1e9900 */
[----:B-----5:R0:W-:Y:S01]  /*2330*/  @!P1 STS [R55], R34 ;  /* 0x0000002237009388 */ /* 0x0201e20000000800 */
[----:B------:R-:W-:Y:S06]  /*2340*/  BAR.SYNC.DEFER_BLOCKING 0x0 ;  /* 0x0000000000007b1d */ /* 0x000fec0000010000 */
[----:B------:R-:W-:Y:S04]  /*2350*/  LDS R0, [R51] ;  /* 0x0000000033007984 */ /* 0x000fe80000000800 */
[----:B------:R-:W1:Y:S04]  /*2360*/  LDS R3, [R50] ;  /* 0x0000000032037984 */ /* 0x000e680000000800 */
[----:B------:R-:W4:Y:S04]  /*2370*/  LDS R28, [R51+0xe0] ;  /* 0x0000e000331c7984 */ /* 0x000f280000000800 */
[----:B------:R-:W-:Y:S01]  /*2380*/  LDS R37, [R50+0x4] ;  /* 0x0000040032257984 */ /* 0x000fe20000000800 */
[----:B0-----:R-:W-:-:S03]  /*2390*/  IMAD R34, R36, 0x70, RZ ;  /* 0x0000007024227824 */ /* 0x001fc600078e02ff */
[----:B------:R-:W-:Y:S01]  /*23a0*/  LDS R25, [R50+0x8] ;  /* 0x0000080032197984 */ /* 0x000fe20000000800 */
[----:B-1----:R-:W-:Y:S01]  /*23b0*/  FFMA R0, R0, R3, RZ ;  /* 0x0000000300007223 */ /* 0x002fe200000000ff */
[----:B----4-:R-:W-:Y:S02]  /*23c0*/  FFMA R28, R3, R28, RZ ;  /* 0x0000001c031c7223 */ /* 0x010fe400000000ff */
[----:B------:R-:W0:Y:S02]  /*23d0*/  LDS R3, [R51+0x4] ;  /* 0x0000040033037984 */ /* 0x000e240000000800 */
[----:B0-----:R-:W-:Y:S02]  /*23e0*/  FFMA R41, R3, R37, R0 ;  /* 0x0000002503297223 */ /* 0x001fe40000000000 */
[----:B------:R-:W0:Y:S04]  /*23f0*/  LDS R0, [R51+0xe4] ;  /* 0x0000e40033007984 */ /* 0x000e280000000800 */
[----:B------:R-:W-:Y:S01]  /*2400*/  LDS R3, [R50+0xc0] ;  /* 0x0000c00032037984 */ /* 0x000fe20000000800 */
[----:B0-----:R-:W-:-:S03]  /*2410*/  FFMA R52, R37, R0, R28 ;  /* 0x0000000025347223 */ /* 0x001fc6000000001c */
[----:B------:R-:W0:Y:S04]  /*2420*/  LDS R0, [R51+0x54c0] ;  /* 0x0054c00033007984 */ /* 0x000e280000000800 */
[----:B------:R-:W1:Y:S01]  /*2430*/  LDS R28, [R51+0x55a0] ;  /* 0x0055a000331c7984 */ /* 0x000e620000000800 */
[----:B------:R-:W-:-:S03]  /*2440*/  IADD3 R34, P6, PT, R34, R13, RZ ;  /* 0x0000000d22227210 */ /* 0x000fc60007fde0ff */
[----:B------:R-:W-:Y:S01]  /*2450*/  LDS R13, [R51+0x54c4] ;  /* 0x0054c400330d7984 */ /* 0x000fe20000000800 */
[----:B0-----:R-:W-:Y:S01]  /*2460*/  FFMA R0, R0, R3, RZ ;  /* 0x0000000300007223 */ /* 0x001fe200000000ff */
[----:B-1----:R-:W-:Y:S02]  /*2470*/  FFMA R3, R3, R28, RZ ;  /* 0x0000001c03037223 */ /* 0x002fe400000000ff */
[----:B------:R-:W0:Y:S02]  /*2480*/  LDS R28, [R50+0xc4] ;  /* 0x0000c400321c7984 */ /* 0x000e240000000800 */
[----:B0-----:R-:W-:Y:S02]  /*2490*/  FFMA R0, R13, R28, R0 ;  /* 0x0000001c0d007223 */ /* 0x001fe40000000000 */
[----:B------:R-:W0:Y:S02]  /*24a0*/  LDS R13, [R51+0x55a4] ;  /* 0x0055a400330d7984 */ /* 0x000e240000000800 */
[----:B0-----:R-:W-:-:S02]  /*24b0*/  FFMA R3, R28, R13, R3 ;  /* 0x0000000d1c037223 */ /* 0x001fc40000000003 */
[----:B------:R-:W0:Y:S02]  /*24c0*/  LDS R28, [R51+0x8] ;  /* 0x00000800331c7984 */ /* 0x000e240000000800 */
[----:B0-----:R-:W-:Y:S02]  /*24d0*/  FFMA R13, R28, R25, R41 ;  /* 0x000000191c0d7223 */ /* 0x001fe40000000029 */
[----:B------:R-:W0:Y:S01]  /*24e0*/  LDS R28, [R51+0xe8] ;  /* 0x0000e800331c7984 */ /* 0x000e220000000800 */
[----:B------:R-:W-:Y:S02]  /*24f0*/  IMAD.X R57, RZ, RZ, RZ, P2 ;  /* 0x000000ffff397224 */ /* 0x000fe400010e06ff */
[----:B------:R-:W-:Y:S01]  /*2500*/  IMAD R35, R35, 0x70, RZ ;  /* 0x0000007023237824 */ /* 0x000fe200078e02ff */
[----:B------:R-:W-:-:S04]  /*2510*/  IADD3.X R55, PT, PT, RZ, RZ, RZ, P6, !PT ;  /* 0x000000ffff377210 */ /* 0x000fc800037fe4ff */
[----:B------:R-:W-:Y:S01]  /*2520*/  IADD3 R42, P6, PT, R35, R42, RZ ;  /* 0x0000002a232a7210 */ /* 0x000fe20007fde0ff */
[----:B0-----:R-:W-:Y:S01]  /*2530*/  FFMA R52, R25, R28, R52 ;  /* 0x0000001c19347223 */ /* 0x001fe20000000034 */
[----:B------:R-:W-:Y:S01]  /*2540*/  IMAD R25, R29, 0x70, RZ ;  /* 0x000000701d197824 */ /* 0x000fe200078e02ff */
[----:B------:R-:W-:-:S05]  /*2550*/  IADD3 R29, P2, PT, R38, R15, RZ ;  /* 0x0000000f261d7210 */ /* 0x000fca0007f5e0ff */
[----:B------:R-:W-:Y:S01]  /*2560*/  IMAD.X R36, RZ, RZ, RZ, P2 ;  /* 0x000000ffff247224 */ /* 0x000fe200010e06ff */
[----:B------:R-:W-:Y:S02]  /*2570*/  IADD3 R38, P2, PT, R45, R40, RZ ;  /* 0x000000282d267210 */ /* 0x000fe40007f5e0ff */
[----:B------:R-:W-:-:S03]  /*2580*/  IADD3 R25, P5, PT, R25, R14, RZ ;  /* 0x0000000e19197210 */ /* 0x000fc60007fbe0ff */
[----:B------:R-:W-:Y:S01]  /*2590*/  IMAD.X R41, RZ, RZ, RZ, P2 ;  /* 0x000000ffff297224 */ /* 0x000fe200010e06ff */
[----:B------:R-:W-:Y:S01]  /*25a0*/  LEA R14, P2, R24, UR6, 0x2 ;  /* 0x00000006180e7c11 */ /* 0x000fe2000f8410ff */
[----:B------:R-:W-:-:S03]  /*25b0*/  IMAD.X R28, RZ, RZ, RZ, P5 ;  /* 0x000000ffff1c7224 */ /* 0x000fc600028e06ff */
[----:B------:R-:W-:Y:S02]  /*25c0*/  LEA.HI.X R15, R24, UR7, R57, 0x2, P2 ;  /* 0x00000007180f7c11 */ /* 0x000fe400090f1439 */
[----:B------:R-:W-:Y:S02]  /*25d0*/  LEA R24, P2, R25, UR6, 0x2 ;  /* 0x0000000619187c11 */ /* 0x000fe4000f8410ff */
[----:B------:R-:W-:Y:S02]  /*25e0*/  IADD3 R46, P5, PT, R53, R46, RZ ;  /* 0x0000002e352e7210 */ /* 0x000fe40007fbe0ff */
[----:B------:R-:W-:Y:S02]  /*25f0*/  LEA.HI.X R25, R25, UR7, R28, 0x2, P2 ;  /* 0x0000000719197c11 */ /* 0x000fe400090f141c */
[----:B------:R-:W-:Y:S02]  /*2600*/  LEA R28, P2, R29, UR6, 0x2 ;  /* 0x000000061d1c7c11 */ /* 0x000fe4000f8410ff */
[----:B------:R-:W-:-:S02]  /*2610*/  IADD3.X R37, PT, PT, RZ, RZ, RZ, P5, !PT ;  /* 0x000000ffff257210 */ /* 0x000fc40002ffe4ff */
[----:B------:R-:W-:Y:S02]  /*2620*/  ISETP.NE.AND P5, PT, R32, RZ, PT ;  /* 0x000000ff2000720c */ /* 0x000fe40003fa5270 */
[----:B------:R-:W-:Y:S02]  /*2630*/  LEA.HI.X R29, R29, UR7, R36, 0x2, P2 ;  /* 0x000000071d1d7c11 */ /* 0x000fe400090f1424 */
[C---:B------:R-:W-:Y:S01]  /*2640*/  LEA R32, P2, R34.reuse, UR6, 0x2 ;  /* 0x0000000622207c11 */ /* 0x040fe2000f8410ff */
[----:B------:R-:W-:Y:S01]  /*2650*/  IMAD.X R35, RZ, RZ, RZ, P6 ;  /* 0x000000ffff237224 */ /* 0x000fe200030e06ff */
[----:B------:R-:W-:Y:S02]  /*2660*/  ISETP.NE.AND P6, PT, R33, RZ, PT ;  /* 0x000000ff2100720c */ /* 0x000fe40003fc5270 */
[----:B------:R-:W-:Y:S02]  /*2670*/  LEA.HI.X R33, R34, UR7, R55, 0x2, P2 ;  /* 0x0000000722217c11 */ /* 0x000fe400090f1437 */
[----:B------:R-:W-:Y:S01]  /*2680*/  LEA R34, P2, R42, UR6, 0x2 ;  /* 0x000000062a227c11 */ /* 0x000fe2000f8410ff */
[----:B------:R-:W-:-:S03]  /*2690*/  HFMA2 R57, -RZ, RZ, 0, 0 ;  /* 0x00000000ff397431 */ /* 0x000fc600000001ff */
[----:B------:R-:W-:Y:S02]  /*26a0*/  LEA.HI.X R35, R42, UR7, R35, 0x2, P2 ;  /* 0x000000072a237c11 */ /* 0x000fe400090f1423 */
[C---:B------:R-:W-:Y:S01]  /*26b0*/  LEA R36, P2, R46.reuse, UR6, 0x2 ;  /* 0x000000062e247c11 */ /* 0x040fe2000f8410ff */
[----:B------:R-:W-:Y:S02]  /*26c0*/  IMAD.MOV.U32 R55, RZ, RZ, RZ ;  /* 0x000000ffff377224 */ /* 0x000fe400078e00ff */
[----:B------:R-:W-:Y:S01]  /*26d0*/  IMAD.MOV.U32 R45, RZ, RZ, RZ ;  /* 0x000000ffff2d7224 */ /* 0x000fe200078e00ff */
[----:B------:R-:W-:Y:S01]  /*26e0*/  LEA.HI.X R37, R46, UR7, R37, 0x2, P2 ;  /* 0x000000072e257c11 */ /* 0x000fe200090f1425 */
[----:B------:R-:W-:Y:S01]  /*26f0*/  IMAD.MOV.U32 R53, RZ, RZ, RZ ;  /* 0x000000ffff357224 */ /* 0x000fe200078e00ff */
[C---:B------:R-:W-:Y:S01]  /*2700*/  LEA R40, P2, R38.reuse, UR6, 0x2 ;  /* 0x0000000626287c11 */ /* 0x040fe2000f8410ff */
[----:B------:R-:W4:Y:S03]  /*2710*/  @P4 LDG.E.CONSTANT R55, desc[UR4][R14.64+0x1c0] ;  /* 0x0001c0040e374981 */ /* 0x000f26000c1e9900 */
[----:B------:R-:W-:Y:S01]  /*2720*/  LEA.HI.X R41, R38, UR7, R41, 0x2, P2 ;  /* 0x0000000726297c11 */ /* 0x000fe200090f1429 */
[----:B------:R0:W5:Y:S01]  /*2730*/  @P4 LDG.E.CONSTANT R45, desc[UR4][R14.64+0x380] ;  /* 0x000380040e2d4981 */ /* 0x000162000c1e9900 */
[----:B------:R-:W-:-:S02]  /*2740*/  ISETP.NE.AND P2, PT, R30, RZ, PT ;  /* 0x000000ff1e00720c */ /* 0x000fc40003f45270 */
[----:B------:R-:W-:Y:S01]  /*2750*/  ISETP.NE.AND P4, PT, R8, RZ, PT ;  /* 0x000000ff0800720c */ /* 0x000fe20003f85270 */
[----:B------:R-:W2:Y:S04]  /*2760*/  @P6 LDG.E.CONSTANT R57, desc[UR4][R24.64+0x1c0] ;  /* 0x0001c00418396981 */ /* 0x000ea8000c1e9900 */
[----:B------:R1:W5:Y:S01]  /*2770*/  @P6 LDG.E.CONSTANT R53, desc[UR4][R24.64+0x380] ;  /* 0x0003800418356981 */ /* 0x000362000c1e9900 */
[----:B------:R-:W-:-:S03]  /*2780*/  ISETP.NE.AND P6, PT, R39, RZ, PT ;  /* 0x000000ff2700720c */ /* 0x000fc60003fc5270 */
[----:B------:R-:W-:Y:S04]  /*2790*/  LDS R8, [R50+0xc8] ;  /* 0x0000c80032087984 */ /* 0x000fe80000000800 */
[----:B------:R-:W3:Y:S04]  /*27a0*/  LDS R39, [R51+0x54c8] ;  /* 0x0054c80033277984 */ /* 0x000ee80000000800 */
[----:B------:R1:W3:Y:S01]  /*27b0*/  LDS R30, [R51+0x55a8] ;  /* 0x0055a800331e7984 */ /* 0x0002e20000000800 */
[----:B0-----:R-:W-:Y:S01]  /*27c0*/  IMAD.MOV.U32 R15, RZ, RZ, RZ ;  /* 0x000000ffff0f7224 */ /* 0x001fe200078e00ff */
[----:B-1----:R-:W-:Y:S01]  /*27d0*/  MOV R25, RZ ;  /* 0x000000ff00197202 */ /* 0x002fe20000000f00 */
[----:B------:R-:W-:Y:S01]  /*27e0*/  BAR.SYNC.DEFER_BLOCKING 0x0 ;  /* 0x0000000000007b1d */ /* 0x000fe20000010000 */
[----:B------:R-:W-:-:S05]  /*27f0*/  IMAD.MOV.U32 R51, RZ, RZ, RZ ;  /* 0x000000ffff337224 */ /* 0x000fca00078e00ff */
[----:B------:R-:W5:Y:S04]  /*2800*/  @P3 LDG.E.CONSTANT R15, desc[UR4][R32.64+0x1c0] ;  /* 0x0001c004200f3981 */ /* 0x000f68000c1e9900 */
[----:B------:R-:W5:Y:S04]  /*2810*/  @P2 LDG.E.CONSTANT R25, desc[UR4][R34.64+0x1c0] ;  /* 0x0001c00422192981 */ /* 0x000f68000c1e9900 */
[----:B------:R-:W5:Y:S01]  /*2820*/  @P6 LDG.E.CONSTANT R51, desc[UR4][R40.64+0x1c0] ;  /* 0x0001c00428336981 */ /* 0x000f62000c1e9900 */
[----:B------:R-:W-:-:S03]  /*2830*/  @!P1 IMAD R63, R12, 0x4, R9 ;  /* 0x000000040c3f9824 */ /* 0x000fc600078e0209 */
[----:B------:R-:W5:Y:S01]  /*2840*/  @P6 LDG.E.CONSTANT R65, desc[UR4][R40.64+0x380] ;  /* 0x0003800428416981 */ /* 0x000f62000c1e9900 */
[----:B---3--:R-:W-:Y:S01]  /*2850*/  FFMA R61, R39, R8, R0 ;  /* 0x00000008273d7223 */ /* 0x008fe20000000000 */
[----:B------:R-:W-:Y:S02]  /*2860*/  IMAD.MOV.U32 R39, RZ, RZ, RZ ;  /* 0x000000ffff277224 */ /* 0x000fe400078e00ff */
[----:B------:R-:W-:Y:S01]  /*2870*/  FFMA R30, R8, R30, R3 ;  /* 0x0000001e081e7223 */ /* 0x000fe20000000003 */
[----:B------:R-:W-:Y:S01]  /*2880*/  IMAD.MOV.U32 R3, RZ, RZ, RZ ;  /* 0x000000ffff037224 */ /* 0x000fe200078e00ff */
[----:B------:R-:W3:Y:S04]  /*2890*/  @!P1 LDG.E.CONSTANT R8, desc[UR4][R6.64+0xc] ;  /* 0x00000c0406089981 */ /* 0x000ee8000c1e9900 */
[----:B------:R-:W3:Y:S04]  /*28a0*/  @P4 LDG.E.CONSTANT R39, desc[UR4][R36.64+0x1c0] ;  /* 0x0001c00424274981 */ /* 0x000ee8000c1e9900 */
[----:B------:R-:W3:Y:S04]  /*28b0*/  @P5 LDG.E.CONSTANT R3, desc[UR4][R28.64+0x1c0] ;  /* 0x0001c0041c035981 */ /* 0x000ee8000c1e9900 */
[----:B------:R0:W-:Y:S04]  /*28c0*/  STS [R44], R26 ;  /* 0x0000001a2c007388 */ /* 0x0001e80000000800 */
[----:B------:R-:W-:Y:S04]  /*28d0*/  STS [R44+0xe00], R16 ;  /* 0x000e00102c007388 */ /* 0x000fe80000000800 */
[----:B------:R-:W-:Y:S04]  /*28e0*/  STS [R44+0x1c00], R18 ;  /* 0x001c00122c007388 */ /* 0x000fe80000000800 */
[----:B------:R-:W-:Y:S04]  /*28f0*/  STS [R44+0x2a00], R20 ;  /* 0x002a00142c007388 */ /* 0x000fe80000000800 */
[----:B------:R-:W-:Y:S04]  /*2900*/  STS [R44+0x3800], R22 ;  /* 0x003800162c007388 */ /* 0x000fe80000000800 */
[----:B------:R1:W-:Y:S01]  /*2910*/  @!P1 STS [R44+0xa800], R59 ;  /* 0x00a8003b2c009388 */ /* 0x0003e20000000800 */
[----:B------:R-:W-:Y:S01]  /*2920*/  IMAD.MOV.U32 R0, RZ, RZ, R48 ;  /* 0x000000ffff007224 */ /* 0x000fe200078e0030 */
[----:B------:R-:W-:-:S02]  /*2930*/  @!P0 IADD3 R0, PT, PT, R49, RZ, RZ ;  /* 0x000000ff31008210 */ /* 0x000fc40007ffe0ff */
[----:B------:R-:W3:Y:S03]  /*2940*/  @!P1 LDG.E.CONSTANT R6, desc[UR4][R6.64+0x18] ;  /* 0x0000180406069981 */ /* 0x000ee6000c1e9900 */
[----:B------:R-:W-:-:S04]  /*2950*/  IMAD.IADD R0, R47, 0x1, R0 ;  /* 0x000000012f007824 */ /* 0x000fc800078e0200 */
[----:B0-----:R-:W-:Y:S02]  /*2960*/  IMAD R26, R0, 0x4, R43 ;  /* 0x00000004001a7824 */ /* 0x001fe400078e022b */
[----:B-1----:R-:W-:-:S06]  /*2970*/  IMAD.MOV.U32 R59, RZ, RZ, RZ ;  /* 0x000000ffff3b7224 */ /* 0x002fcc00078e00ff */
[----:B------:R-:W3:Y:S04]  /*2980*/  @P3 LDG.E.CONSTANT R59, desc[UR4][R32.64+0x380] ;  /* 0x00038004203b3981 */ /* 0x000ee8000c1e9900 */
[----:B----4-:R-:W-:Y:S04]  /*2990*/  STS [R44+0x4600], R55 ;  /* 0x004600372c007388 */ /* 0x010fe80000000800 */
[----:B--2---:R0:W-:Y:S04]  /*29a0*/  STS [R44+0x5400], R57 ;  /* 0x005400392c007388 */ /* 0x0041e80000000800 */
[----:B-----5:R-:W-:Y:S04]  /*29b0*/  STS [R44+0x7000], R15 ;  /* 0x0070000f2c007388 */ /* 0x020fe80000000800 */
[----:B------:R-:W-:Y:S04]  /*29c0*/  STS [R44+0x7e00], R25 ;  /* 0x007e00192c007388 */ /* 0x000fe80000000800 */
[----:B------:R-:W-:Y:S04]  /*29d0*/  STS [R44+0x9a00], R51 ;  /* 0x009a00332c007388 */ /* 0x000fe80000000800 */
[----:B---3--:R-:W-:Y:S04]  /*29e0*/  STS [R44+0x8c00], R39 ;  /* 0x008c00272c007388 */ /* 0x008fe80000000800 */
[----:B------:R-:W-:Y:S04]  /*29f0*/  STS [R44+0x6200], R3 ;  /* 0x006200032c007388 */ /* 0x000fe80000000800 */
[----:B------:R1:W-:Y:S01]  /*2a00*/  @!P1 STS [R63], R8 ;  /* 0x000000083f009388 */ /* 0x0003e20000000800 */
[----:B------:R-:W-:Y:S06]  /*2a10*/  BAR.SYNC.DEFER_BLOCKING 0x0 ;  /* 0x0000000000007b1d */ /* 0x000fec0000010000 */
[----:B------:R-:W-:Y:S04]  /*2a20*/  LDS R14, [R26] ;  /* 0x000000001a0e7984 */ /* 0x000fe80000000800 */
[----:B------:R-:W2:Y:S04]  /*2a30*/  LDS R3, [R50] ;  /* 0x0000000032037984 */ /* 0x000ea80000000800 */
[----:B------:R-:W3:Y:S04]  /*2a40*/  LDS R16, [R26+0xe0] ;  /* 0x0000e0001a107984 */ /* 0x000ee80000000800 */
[----:B------:R-:W-:Y:S04]  /*2a50*/  LDS R18, [R26+0x54c0] ;  /* 0x0054c0001a127984 */ /* 0x000fe80000000800 */
[----:B------:R-:W4:Y:S01]  /*2a60*/  LDS R25, [R50+0xc0] ;  /* 0x0000c00032197984 */ /* 0x000f220000000800 */
[----:B0-----:R-:W-:-:S02]  /*2a70*/  HFMA2 R57, -RZ, RZ, 0, 0 ;  /* 0x00000000ff397431 */ /* 0x001fc400000001ff */
[----:B-1----:R-:W-:Y:S01]  /*2a80*/  IMAD.MOV.U32 R63, RZ, RZ, RZ ;  /* 0x000000ffff3f7224 */ /* 0x002fe200078e00ff */
[----:B------:R-:W0:Y:S05]  /*2a90*/  LDS R20, [R26+0x55a0] ;  /* 0x0055a0001a147984 */ /* 0x000e2a0000000800 */
[----:B------:R-:W5:Y:S04]  /*2aa0*/  @P4 LDG.E.CONSTANT R63, desc[UR4][R36.64+0x380] ;  /* 0x00038004243f4981 */ /* 0x000f68000c1e9900 */
[----:B------:R-:W5:Y:S04]  /*2ab0*/  @P5 LDG.E.CONSTANT R57, desc[UR4][R28.64+0x380] ;  /* 0x000380041c395981 */ /* 0x000f68000c1e9900 */
[----:B------:R-:W-:Y:S04]  /*2ac0*/  LDS R22, [R26+0x4] ;  /* 0x000004001a167984 */ /* 0x000fe80000000800 */
[----:B------:R-:W1:Y:S04]  /*2ad0*/  LDS R0, [R50+0x4] ;  /* 0x0000040032007984 */ /* 0x000e680000000800 */
[----:B------:R-:W1:Y:S01]  /*2ae0*/  LDS R24, [R26+0xe4] ;  /* 0x0000e4001a187984 */ /* 0x000e620000000800 */
[----:B--2---:R-:W-:-:S03]  /*2af0*/  FFMA R15, R14, R3, R13 ;  /* 0x000000030e0f7223 */ /* 0x004fc6000000000d */
[----:B------:R-:W-:Y:S01]  /*2b00*/  LDS R39, [R26+0x55a4] ;  /* 0x0055a4001a277984 */ /* 0x000fe20000000800 */
[----:B---3--:R-:W-:-:S03]  /*2b10*/  FFMA R13, R3, R16, R52 ;  /* 0x00000010030d7223 */ /* 0x008fc60000000034 */
[----:B------:R-:W-:Y:S04]  /*2b20*/  LDS R55, [R50+0xc4] ;  /* 0x0000c40032377984 */ /* 0x000fe80000000800 */
[----:B------:R-:W-:Y:S01]  /*2b30*/  LDS R16, [R26+0xe8] ;  /* 0x0000e8001a107984 */ /* 0x000fe20000000800 */
[----:B----4-:R-:W-:Y:S01]  /*2b40*/  FFMA R3, R18, R25, R61 ;  /* 0x0000001912037223 */ /* 0x010fe2000000003d */
[----:B------:R-:W-:Y:S02]  /*2b50*/  IMAD.MOV.U32 R61, RZ, RZ, RZ ;  /* 0x000000ffff3d7224 */ /* 0x000fe400078e00ff */
[----:B------:R-:W-:Y:S04]  /*2b60*/  LDS R18, [R26+0x55a8] ;  /* 0x0055a8001a127984 */ /* 0x000fe80000000800 */
[----:B------:R-:W-:Y:S04]  /*2b70*/  LDS R51, [R50+0x8] ;  /* 0x0000080032337984 */ /* 0x000fe80000000800 */
[----:B------:R-:W2:Y:S01]  /*2b80*/  @P2 LDG.E.CONSTANT R61, desc[UR4][R34.64+0x380] ;  /* 0x00038004223d2981 */ /* 0x000ea2000c1e9900 */
[----:B0-----:R-:W-:-:S03]  /*2b90*/  FFMA R8, R25, R20, R30 ;  /* 0x0000001419087223 */ /* 0x001fc6000000001e */
[----:B------:R-:W-:Y:S04]  /*2ba0*/  LDS R25, [R26+0x8] ;  /* 0x000008001a197984 */ /* 0x000fe80000000800 */
[----:B------:R-:W-:Y:S01]  /*2bb0*/  LDS R20, [R50+0xc8] ;  /* 0x0000c80032147984 */ /* 0x000fe20000000800 */
[----:B-1----:R-:W-:-:S03]  /*2bc0*/  FFMA R14, R22, R0, R15 ;  /* 0x00000000160e7223 */ /* 0x002fc6000000000f */
[----:B------:R-:W0:Y:S04]  /*2bd0*/  LDS R22, [R26+0x54c4] ;  /* 0x0054c4001a167984 */ /* 0x000e280000000800 */
[----:B------:R-:W1:Y:S01]  /*2be0*/  LDS R15, [R26+0x54c8] ;  /* 0x0054c8001a0f7984 */ /* 0x000e620000000800 */
[----:B------:R-:W-:Y:S01]  /*2bf0*/  BAR.SYNC.DEFER_BLOCKING 0x0 ;  /* 0x0000000000007b1d */ /* 0x000fe20000010000 */
[----:B------:R-:W-:-:S05]  /*2c00*/  @!P0 IMAD.MOV R48, RZ, RZ, R49 ;  /* 0x000000ffff308224 */ /* 0x000fca00078e0231 */
[----:B------:R3:W-:Y:S04]  /*2c10*/  STS [R44], R27 ;  /* 0x0000001b2c007388 */ /* 0x0007e80000000800 */
[----:B------:R-:W-:Y:S01]  /*2c20*/  STS [R44+0xe00], R17 ;  /* 0x000e00112c007388 */ /* 0x000fe20000000800 */
[----:B---3--:R-:W-:-:S03]  /*2c30*/  @!P1 IMAD R27, R12, 0x4, R9 ;  /* 0x000000040c1b9824 */ /* 0x008fc600078e0209 */
[----:B------:R-:W-:Y:S04]  /*2c40*/  STS [R44+0x1c00], R19 ;  /* 0x001c00132c007388 */ /* 0x000fe80000000800 */
[----:B------:R-:W-:Y:S04]  /*2c50*/  STS [R44+0x2a00], R21 ;  /* 0x002a00152c007388 */ /* 0x000fe80000000800 */
[----:B------:R-:W-:Y:S04]  /*2c60*/  STS [R44+0x3800], R23 ;  /* 0x003800172c007388 */ /* 0x000fe80000000800 */
[----:B------:R-:W-:Y:S04]  /*2c70*/  STS [R44+0x4600], R45 ;  /* 0x0046002d2c007388 */ /* 0x000fe80000000800 */
[----:B------:R-:W-:Y:S04]  /*2c80*/  STS [R44+0x5400], R53 ;  /* 0x005400352c007388 */ /* 0x000fe80000000800 */
[----:B------:R-:W-:Y:S04]  /*2c90*/  STS [R44+0x7000], R59 ;  /* 0x0070003b2c007388 */ /* 0x000fe80000000800 */
[----:B------:R-:W-:Y:S04]  /*2ca0*/  STS [R44+0x9a00], R65 ;  /* 0x009a00412c007388 */ /* 0x000fe80000000800 */
[----:B------:R3:W-:Y:S01]  /*2cb0*/  @!P1 STS [R44+0xa800], R5 ;  /* 0x00a800052c009388 */ /* 0x0007e20000000800 */
[----:B------:R-:W-:-:S05]  /*2cc0*/  IMAD.IADD R48, R47, 0x1, R48 ;  /* 0x000000012f307824 */ /* 0x000fca00078e0230 */
[----:B------:R-:W-:Y:S01]  /*2cd0*/  LEA R48, R48, R43, 0x2 ;  /* 0x0000002b30307211 */ /* 0x000fe200078e10ff */
[----:B------:R-:W-:Y:S01]  /*2ce0*/  FFMA R24, R0, R24, R13 ;  /* 0x0000001800187223 */ /* 0x000fe2000000000d */
[----:B---3--:R-:W3:Y:S01]  /*2cf0*/  LDC.64 R4, c[0x0][0x390] ;  /* 0x0000e400ff047b82 */ /* 0x008ee20000000a00 */
[----:B0-----:R-:W-:Y:S01]  /*2d00*/  FFMA R22, R22, R55, R3 ;  /* 0x0000003716167223 */ /* 0x001fe20000000003 */
[----:B------:R-:W-:Y:S01]  /*2d10*/  FFMA R39, R55, R39, R8 ;  /* 0x0000002737277223 */ /* 0x000fe20000000008 */
[----:B------:R-:W-:Y:S01]  /*2d20*/  LOP3.LUT R31, R31, 0xffff, RZ, 0xc0, !PT ;  /* 0x0000ffff1f1f7812 */ /* 0x000fe200078ec0ff */
[----:B------:R-:W-:Y:S01]  /*2d30*/  FFMA R14, R25, R51, R14 ;  /* 0x00000033190e7223 */ /* 0x000fe2000000000e */
[----:B------:R-:W-:Y:S02]  /*2d40*/  IMAD R10, R10, 0x364, R11 ;  /* 0x000003640a0a7824 */ /* 0x000fe400078e020b */
[----:B------:R-:W-:Y:S01]  /*2d50*/  FFMA R51, R51, R16, R24 ;  /* 0x0000001033337223 */ /* 0x000fe20000000018 */
[----:B-1----:R-:W-:Y:S01]  /*2d60*/  FFMA R22, R15, R20, R22 ;  /* 0x000000140f167223 */ /* 0x002fe20000000016 */
[----:B------:R-:W-:Y:S01]  /*2d70*/  FFMA R39, R20, R18, R39 ;  /* 0x0000001214277223 */ /* 0x000fe20000000027 */
[----:B------:R-:W-:-:S04]  /*2d80*/  IMAD R31, R10, 0x70, R31 ;  /* 0x000000700a1f7824 */ /* 0x000fc800078e021f */
[----:B------:R-:W-:-:S04]  /*2d90*/  IMAD R31, R2, 0xc40, R31 ;  /* 0x00000c40021f7824 */ /* 0x000fc800078e021f */
[----:B------:R-:W-:Y:S02]  /*2da0*/  VIADD R11, R31, 0x38 ;  /* 0x000000381f0b7836 */ /* 0x000fe40000000000 */
[----:B------:R-:W-:-:S04]  /*2db0*/  @!P0 IMAD.MOV R11, RZ, RZ, R31 ;  /* 0x000000ffff0b8224 */ /* 0x000fc800078e021f */
[----:B---3--:R-:W-:Y:S01]  /*2dc0*/  IMAD.WIDE.U32 R4, R11, 0x4, R4 ;  /* 0x000000040b047825 */ /* 0x008fe200078e0004 */
[----:B-----5:R-:W-:Y:S04]  /*2dd0*/  STS [R44+0x8c00], R63 ;  /* 0x008c003f2c007388 */ /* 0x020fe80000000800 */
[----:B------:R-:W-:Y:S04]  /*2de0*/  STS [R44+0x6200], R57 ;  /* 0x006200392c007388 */ /* 0x000fe80000000800 */
[----:B--2---:R-:W-:Y:S04]  /*2df0*/  STS [R44+0x7e00], R61 ;  /* 0x007e003d2c007388 */ /* 0x004fe80000000800 */
[----:B------:R-:W-:Y:S01]  /*2e00*/  @!P1 STS [R27], R6 ;  /* 0x000000061b009388 */ /* 0x000fe20000000800 */
[----:B------:R-:W-:Y:S06]  /*2e10*/  BAR.SYNC.DEFER_BLOCKING 0x0 ;  /* 0x0000000000007b1d */ /* 0x000fec0000010000 */
[----:B------:R-:W-:Y:S04]  /*2e20*/  LDS R12, [R50] ;  /* 0x00000000320c7984 */ /* 0x000fe80000000800 */
[----:B------:R-:W-:Y:S04]  /*2e30*/  LDS R26, [R50+0xc0] ;  /* 0x0000c000321a7984 */ /* 0x000fe80000000800 */
[----:B------:R-:W0:Y:S04]  /*2e40*/  LDS R7, [R48] ;  /* 0x0000000030077984 */ /* 0x000e280000000800 */
[----:B------:R-:W1:Y:S04]  /*2e50*/  LDS R9, [R48+0xe0] ;  /* 0x0000e00030097984 */ /* 0x000e680000000800 */
[----:B------:R-:W2:Y:S04]  /*2e60*/  LDS R17, [R48+0x54c0] ;  /* 0x0054c00030117984 */ /* 0x000ea80000000800 */
[----:B------:R-:W3:Y:S04]  /*2e70*/  LDS R19, [R48+0x55a0] ;  /* 0x0055a00030137984 */ /* 0x000ee80000000800 */
[----:B------:R-:W-:Y:S04]  /*2e80*/  LDS R28, [R50+0x4] ;  /* 0x00000400321c7984 */ /* 0x000fe80000000800 */
[----:B------:R-:W-:Y:S04]  /*2e90*/  LDS R32, [R50+0xc4] ;  /* 0x0000c40032207984 */ /* 0x000fe80000000800 */
[----:B------:R-:W4:Y:S04]  /*2ea0*/  LDS R6, [R48+0x4] ;  /* 0x0000040030067984 */ /* 0x000f280000000800 */
[----:B------:R-:W5:Y:S04]  /*2eb0*/  LDS R21, [R48+0xe4] ;  /* 0x0000e40030157984 */ /* 0x000f680000000800 */
[----:B------:R-:W5:Y:S04]  /*2ec0*/  LDS R30, [R48+0x54c4] ;  /* 0x0054c400301e7984 */ /* 0x000f680000000800 */
[----:B------:R-:W5:Y:S04]  /*2ed0*/  LDS R23, [R48+0x55a4] ;  /* 0x0055a40030177984 */ /* 0x000f680000000800 */
[----:B------:R-:W-:Y:S04]  /*2ee0*/  LDS R34, [R50+0x8] ;  /* 0x0000080032227984 */ /* 0x000fe80000000800 */
[----:B------:R-:W-:Y:S04]  /*2ef0*/  LDS R38, [R50+0xc8] ;  /* 0x0000c80032267984 */ /* 0x000fe80000000800 */
[----:B------:R-:W5:Y:S04]  /*2f00*/  LDS R27, [R48+0x8] ;  /* 0x00000800301b7984 */ /* 0x000f680000000800 */
[----:B------:R-:W5:Y:S04]  /*2f10*/  LDS R29, [R48+0xe8] ;  /* 0x0000e800301d7984 */ /* 0x000f680000000800 */
[----:B------:R-:W5:Y:S04]  /*2f20*/  LDS R36, [R48+0x54c8] ;  /* 0x0054c80030247984 */ /* 0x000f680000000800 */
[----:B------:R-:W5:Y:S01]  /*2f30*/  LDS R33, [R48+0x55a8] ;  /* 0x0055a80030217984 */ /* 0x000f620000000800 */
[----:B0-----:R-:W-:Y:S01]  /*2f40*/  FFMA R7, R7, R12, R14 ;  /* 0x0000000c07077223 */ /* 0x001fe2000000000e */
[----:B-1----:R-:W-:Y:S01]  /*2f50*/  FFMA R9, R12, R9, R51 ;  /* 0x000000090c097223 */ /* 0x002fe20000000033 */
[----:B--2---:R-:W-:Y:S01]  /*2f60*/  FFMA R17, R17, R26, R22 ;  /* 0x0000001a11117223 */ /* 0x004fe20000000016 */
[----:B---3--:R-:W-:Y:S01]  /*2f70*/  FFMA R19, R26, R19, R39 ;  /* 0x000000131a137223 */ /* 0x008fe20000000027 */
[----:B----4-:R-:W-:Y:S01]  /*2f80*/  FFMA R6, R6, R28, R7 ;  /* 0x0000001c06067223 */ /* 0x010fe20000000007 */
[----:B-----5:R-:W-:Y:S01]  /*2f90*/  FFMA R9, R28, R21, R9 ;  /* 0x000000151c097223 */ /* 0x020fe20000000009 */
[----:B------:R-:W-:Y:S01]  /*2fa0*/  FFMA R17, R30, R32, R17 ;  /* 0x000000201e117223 */ /* 0x000fe20000000011 */
[----:B------:R-:W-:Y:S01]  /*2fb0*/  FFMA R19, R32, R23, R19 ;  /* 0x0000001720137223 */ /* 0x000fe20000000013 */
[----:B------:R-:W-:Y:S01]  /*2fc0*/  FFMA R6, R27, R34, R6 ;  /* 0x000000221b067223 */ /* 0x000fe20000000006 */
[----:B------:R-:W-:Y:S01]  /*2fd0*/  FFMA R9, R34, R29, R9 ;  /* 0x0000001d22097223 */ /* 0x000fe20000000009 */
[----:B------:R-:W-:Y:S01]  /*2fe0*/  FFMA R17, R36, R38, R17 ;  /* 0x0000002624117223 */ /* 0x000fe20000000011 */
[----:B------:R-:W-:-:S02]  /*2ff0*/  FFMA R19, R38, R33, R19 ;  /* 0x0000002126137223 */ /* 0x000fc40000000013 */
[----:B------:R-:W-:Y:S02]  /*3000*/  FMNMX R3, RZ, R6, !PT ;  /* 0x00000006ff037209 */ /* 0x000fe40007800000 */
[----:B------:R-:W-:Y:S02]  /*3010*/  FMNMX R9, RZ, R9, !PT ;  /* 0x00000009ff097209 */ /* 0x000fe40007800000 */
[----:B------:R-:W-:Y:S02]  /*3020*/  FMNMX R17, RZ, R17, !PT ;  /* 0x00000011ff117209 */ /* 0x000fe40007800000 */
[----:B------:R-:W-:Y:S01]  /*3030*/  FMNMX R19, RZ, R19, !PT ;  /* 0x00000013ff137209 */ /* 0x000fe20007800000 */
[----:B------:R-:W-:Y:S04]  /*3040*/  STG.E desc[UR4][R4.64], R3 ;  /* 0x0000000304007986 */ /* 0x000fe8000c101904 */
[----:B------:R-:W-:Y:S04]  /*3050*/  STG.E desc[UR4][R4.64+0x70], R9 ;  /* 0x0000700904007986 */ /* 0x000fe8000c101904 */
[----:B------:R-:W-:Y:S04]  /*3060*/  STG.E desc[UR4][R4.64+0x31000], R17 ;  /* 0x0310001104007986 */ /* 0x000fe8000c101904 */
[----:B------:R-:W-:Y:S01]  /*3070*/  STG.E desc[UR4][R4.64+0x31070], R19 ;  /* 0x0310701304007986 */ /* 0x000fe2000c101904 */
[----:B------:R-:W-:Y:S05]  /*3080*/  EXIT ;  /* 0x000000000000794d */ /* 0x000fea0003800000 */
.L_x_0:
[----:B------:R-:W-:-:S00]  /*3090*/  BRA `(.L_x_0) ;  /* 0xfffffffc00fc7947 */ /* 0x000fc0000383ffff */
[----:B------:R-:W-:-:S00]  /*30a0*/  NOP ;  /* 0x0000000000007918 */ /* 0x000fc00000000000 */
        /* <DEDUP_REMOVED lines=13> */
.L_x_1:


//--------------------- .nv.shared.candidate1     --------------------------
	.section	.nv.shared.candidate1,"aw",@nobits
	.sectionflags	@""
	.align	4
.nv.shared.candidate1:
	.zero		44800


//--------------------- .nv.shared.reserved.0     --------------------------
	.section	.nv.shared.reserved.0,"aw",@nobits
	.weak		__nv_reservedSMEM_offset_0_alias
	.size		__nv_reservedSMEM_offset_0_alias, 0, 64
	.other		__nv_reservedSMEM_offset_0_alias,@"STO_CUDA_RESERVED_SHARED STV_DEFAULT"
__nv_reservedSMEM_offset_0_alias:
	.zero		0
	.zero		64


//--------------------- .nv.constant0.candidate1  --------------------------
	.section	.nv.constant0.candidate1,"a",@progbits
	.sectionflags	@""
	.align	4
.nv.constant0.candidate1:
	.zero		920


//--------------------- SYMBOLS --------------------------

	.type		.nv.reservedSmem.offset0,@object
	.size		.nv.reservedSmem.offset0,0x4
	.type		.nv.reservedSmem.cap,@object
	.size		.nv.reservedSmem.cap,0x4
